//
// Generated by NVIDIA NVVM Compiler
//
// Compiler Build ID: CL-36424714
// Cuda compilation tools, release 13.0, V13.0.88
// Based on NVVM 20.0.0
//

.version 9.0
.target sm_100
.address_size 64

	// .globl	_Z10PDH_on_gpuPdS_S_P10hist_entryidi
.extern .shared .align 16 .b8 SHMOut[];

.visible .entry _Z10PDH_on_gpuPdS_S_P10hist_entryidi(
	.param .u64 .ptr .align 1 _Z10PDH_on_gpuPdS_S_P10hist_entryidi_param_0,
	.param .u64 .ptr .align 1 _Z10PDH_on_gpuPdS_S_P10hist_entryidi_param_1,
	.param .u64 .ptr .align 1 _Z10PDH_on_gpuPdS_S_P10hist_entryidi_param_2,
	.param .u64 .ptr .align 1 _Z10PDH_on_gpuPdS_S_P10hist_entryidi_param_3,
	.param .u32 _Z10PDH_on_gpuPdS_S_P10hist_entryidi_param_4,
	.param .f64 _Z10PDH_on_gpuPdS_S_P10hist_entryidi_param_5,
	.param .u32 _Z10PDH_on_gpuPdS_S_P10hist_entryidi_param_6
)
{
	.reg .pred 	%p<58>;
	.reg .b32 	%r<338>;
	.reg .b64 	%rd<59>;
	.reg .b64 	%fd<170>;

	ld.param.u64 	%rd5, [_Z10PDH_on_gpuPdS_S_P10hist_entryidi_param_0];
	ld.param.u64 	%rd6, [_Z10PDH_on_gpuPdS_S_P10hist_entryidi_param_1];
	ld.param.u64 	%rd7, [_Z10PDH_on_gpuPdS_S_P10hist_entryidi_param_2];
	ld.param.u64 	%rd8, [_Z10PDH_on_gpuPdS_S_P10hist_entryidi_param_3];
	ld.param.u32 	%r123, [_Z10PDH_on_gpuPdS_S_P10hist_entryidi_param_4];
	ld.param.f64 	%fd4, [_Z10PDH_on_gpuPdS_S_P10hist_entryidi_param_5];
	ld.param.u32 	%r124, [_Z10PDH_on_gpuPdS_S_P10hist_entryidi_param_6];
	cvta.to.global.u64 	%rd1, %rd8;
	cvta.to.global.u64 	%rd2, %rd7;
	cvta.to.global.u64 	%rd3, %rd6;
	cvta.to.global.u64 	%rd4, %rd5;
	mov.u32 	%r1, %tid.x;
	mov.u32 	%r125, %ctaid.x;
	mov.u32 	%r2, %ntid.x;
	mul.lo.s32 	%r3, %r125, %r2;
	add.s32 	%r320, %r3, %r1;
	add.s32 	%r126, %r2, %r124;
	add.s32 	%r5, %r126, -1;
	div.u32 	%r6, %r5, %r2;
	setp.gt.u32 	%p1, %r2, %r5;
	@%p1 bra 	$L__BB0_41;
	max.u32 	%r7, %r6, 1;
	and.b32  	%r8, %r7, 7;
	setp.lt.u32 	%p2, %r6, 8;
	mov.b32 	%r317, 0;
	@%p2 bra 	$L__BB0_20;
	and.b32  	%r317, %r7, -8;
	neg.s32 	%r315, %r317;
	add.s32 	%r129, %r1, %r2;
	shl.b32 	%r11, %r129, 2;
	shl.b32 	%r12, %r2, 5;
	shl.b32 	%r13, %r2, 3;
	shl.b32 	%r14, %r1, 2;
	add.s32 	%r15, %r13, %r14;
	mad.lo.s32 	%r16, %r2, 12, %r14;
	shl.b32 	%r130, %r2, 4;
	add.s32 	%r17, %r130, %r14;
	mad.lo.s32 	%r18, %r2, 20, %r14;
	mad.lo.s32 	%r19, %r2, 24, %r14;
	mad.lo.s32 	%r20, %r2, 28, %r14;
	mov.u32 	%r314, SHMOut;
	mov.u32 	%r313, %r1;
$L__BB0_3:
	.pragma "nounroll";
	setp.ge.u32 	%p3, %r313, %r124;
	@%p3 bra 	$L__BB0_5;
	add.s32 	%r131, %r314, %r14;
	mov.b32 	%r132, 0;
	st.shared.u32 	[%r131], %r132;
$L__BB0_5:
	add.s32 	%r24, %r2, %r313;
	setp.ge.u32 	%p4, %r24, %r124;
	@%p4 bra 	$L__BB0_7;
	add.s32 	%r133, %r314, %r11;
	mov.b32 	%r134, 0;
	st.shared.u32 	[%r133], %r134;
$L__BB0_7:
	add.s32 	%r25, %r2, %r24;
	setp.ge.u32 	%p5, %r25, %r124;
	@%p5 bra 	$L__BB0_9;
	add.s32 	%r135, %r314, %r15;
	mov.b32 	%r136, 0;
	st.shared.u32 	[%r135], %r136;
$L__BB0_9:
	add.s32 	%r26, %r2, %r25;
	setp.ge.u32 	%p6, %r26, %r124;
	@%p6 bra 	$L__BB0_11;
	add.s32 	%r137, %r314, %r16;
	mov.b32 	%r138, 0;
	st.shared.u32 	[%r137], %r138;
$L__BB0_11:
	add.s32 	%r27, %r2, %r26;
	setp.ge.u32 	%p7, %r27, %r124;
	@%p7 bra 	$L__BB0_13;
	add.s32 	%r139, %r314, %r17;
	mov.b32 	%r140, 0;
	st.shared.u32 	[%r139], %r140;
$L__BB0_13:
	add.s32 	%r28, %r2, %r27;
	setp.ge.u32 	%p8, %r28, %r124;
	@%p8 bra 	$L__BB0_15;
	add.s32 	%r141, %r314, %r18;
	mov.b32 	%r142, 0;
	st.shared.u32 	[%r141], %r142;
$L__BB0_15:
	add.s32 	%r29, %r2, %r28;
	setp.ge.u32 	%p9, %r29, %r124;
	@%p9 bra 	$L__BB0_17;
	add.s32 	%r143, %r314, %r19;
	mov.b32 	%r144, 0;
	st.shared.u32 	[%r143], %r144;
$L__BB0_17:
	add.s32 	%r145, %r2, %r29;
	setp.ge.u32 	%p10, %r145, %r124;
	@%p10 bra 	$L__BB0_19;
	add.s32 	%r146, %r314, %r20;
	mov.b32 	%r147, 0;
	st.shared.u32 	[%r146], %r147;
$L__BB0_19:
	add.s32 	%r315, %r315, 8;
	add.s32 	%r314, %r314, %r12;
	add.s32 	%r313, %r313, %r13;
	setp.ne.s32 	%p11, %r315, 0;
	@%p11 bra 	$L__BB0_3;
$L__BB0_20:
	setp.eq.s32 	%p12, %r8, 0;
	@%p12 bra 	$L__BB0_41;
	and.b32  	%r34, %r7, 3;
	setp.lt.u32 	%p13, %r8, 4;
	@%p13 bra 	$L__BB0_31;
	mad.lo.s32 	%r35, %r317, %r2, %r1;
	setp.ge.u32 	%p14, %r35, %r124;
	@%p14 bra 	$L__BB0_24;
	shl.b32 	%r148, %r35, 2;
	mov.u32 	%r149, SHMOut;
	add.s32 	%r150, %r149, %r148;
	mov.b32 	%r151, 0;
	st.shared.u32 	[%r150], %r151;
$L__BB0_24:
	add.s32 	%r36, %r35, %r2;
	setp.ge.u32 	%p15, %r36, %r124;
	@%p15 bra 	$L__BB0_26;
	shl.b32 	%r152, %r36, 2;
	mov.u32 	%r153, SHMOut;
	add.s32 	%r154, %r153, %r152;
	mov.b32 	%r155, 0;
	st.shared.u32 	[%r154], %r155;
$L__BB0_26:
	add.s32 	%r37, %r36, %r2;
	setp.ge.u32 	%p16, %r37, %r124;
	@%p16 bra 	$L__BB0_28;
	shl.b32 	%r156, %r37, 2;
	mov.u32 	%r157, SHMOut;
	add.s32 	%r158, %r157, %r156;
	mov.b32 	%r159, 0;
	st.shared.u32 	[%r158], %r159;
$L__BB0_28:
	add.s32 	%r38, %r37, %r2;
	setp.ge.u32 	%p17, %r38, %r124;
	@%p17 bra 	$L__BB0_30;
	shl.b32 	%r160, %r38, 2;
	mov.u32 	%r161, SHMOut;
	add.s32 	%r162, %r161, %r160;
	mov.b32 	%r163, 0;
	st.shared.u32 	[%r162], %r163;
$L__BB0_30:
	add.s32 	%r317, %r317, 4;
$L__BB0_31:
	setp.eq.s32 	%p18, %r34, 0;
	@%p18 bra 	$L__BB0_41;
	setp.eq.s32 	%p19, %r34, 1;
	@%p19 bra 	$L__BB0_38;
	mad.lo.s32 	%r41, %r317, %r2, %r1;
	setp.ge.u32 	%p20, %r41, %r124;
	@%p20 bra 	$L__BB0_35;
	shl.b32 	%r164, %r41, 2;
	mov.u32 	%r165, SHMOut;
	add.s32 	%r166, %r165, %r164;
	mov.b32 	%r167, 0;
	st.shared.u32 	[%r166], %r167;
$L__BB0_35:
	add.s32 	%r42, %r41, %r2;
	setp.ge.u32 	%p21, %r42, %r124;
	@%p21 bra 	$L__BB0_37;
	shl.b32 	%r168, %r42, 2;
	mov.u32 	%r169, SHMOut;
	add.s32 	%r170, %r169, %r168;
	mov.b32 	%r171, 0;
	st.shared.u32 	[%r170], %r171;
$L__BB0_37:
	add.s32 	%r317, %r317, 2;
$L__BB0_38:
	and.b32  	%r172, %r7, 1;
	setp.eq.b32 	%p22, %r172, 1;
	not.pred 	%p23, %p22;
	@%p23 bra 	$L__BB0_41;
	mad.lo.s32 	%r45, %r317, %r2, %r1;
	setp.ge.u32 	%p24, %r45, %r124;
	@%p24 bra 	$L__BB0_41;
	shl.b32 	%r173, %r45, 2;
	mov.u32 	%r174, SHMOut;
	add.s32 	%r175, %r174, %r173;
	mov.b32 	%r176, 0;
	st.shared.u32 	[%r175], %r176;
$L__BB0_41:
	mul.wide.s32 	%rd9, %r320, 8;
	add.s64 	%rd10, %rd4, %rd9;
	ld.global.f64 	%fd1, [%rd10];
	add.s64 	%rd11, %rd3, %rd9;
	ld.global.f64 	%fd2, [%rd11];
	add.s64 	%rd12, %rd2, %rd9;
	ld.global.f64 	%fd3, [%rd12];
	add.s32 	%r323, %r320, 1;
	setp.ge.s32 	%p25, %r323, %r123;
	@%p25 bra 	$L__BB0_54;
	not.b32 	%r177, %r3;
	add.s32 	%r178, %r123, %r177;
	sub.s32 	%r47, %r178, %r1;
	sub.s32 	%r179, %r123, %r320;
	add.s32 	%r180, %r179, -2;
	and.b32  	%r48, %r47, 7;
	setp.lt.u32 	%p26, %r180, 7;
	@%p26 bra 	$L__BB0_46;
	and.b32  	%r181, %r47, -8;
	neg.s32 	%r319, %r181;
$L__BB0_44:
	.pragma "nounroll";
	mul.wide.s32 	%rd13, %r323, 8;
	add.s64 	%rd14, %rd4, %rd13;
	add.s64 	%rd15, %rd3, %rd13;
	add.s64 	%rd16, %rd2, %rd13;
	ld.global.f64 	%fd5, [%rd14];
	ld.global.f64 	%fd6, [%rd15];
	ld.global.f64 	%fd7, [%rd16];
	sub.f64 	%fd8, %fd1, %fd5;
	sub.f64 	%fd9, %fd2, %fd6;
	mul.f64 	%fd10, %fd9, %fd9;
	fma.rn.f64 	%fd11, %fd8, %fd8, %fd10;
	sub.f64 	%fd12, %fd3, %fd7;
	fma.rn.f64 	%fd13, %fd12, %fd12, %fd11;
	sqrt.rn.f64 	%fd14, %fd13;
	div.rn.f64 	%fd15, %fd14, %fd4;
	cvt.rzi.s32.f64 	%r182, %fd15;
	shl.b32 	%r183, %r182, 2;
	mov.u32 	%r184, SHMOut;
	add.s32 	%r185, %r184, %r183;
	atom.shared.add.u32 	%r186, [%r185], 1;
	ld.global.f64 	%fd16, [%rd14+8];
	ld.global.f64 	%fd17, [%rd15+8];
	ld.global.f64 	%fd18, [%rd16+8];
	sub.f64 	%fd19, %fd1, %fd16;
	sub.f64 	%fd20, %fd2, %fd17;
	mul.f64 	%fd21, %fd20, %fd20;
	fma.rn.f64 	%fd22, %fd19, %fd19, %fd21;
	sub.f64 	%fd23, %fd3, %fd18;
	fma.rn.f64 	%fd24, %fd23, %fd23, %fd22;
	sqrt.rn.f64 	%fd25, %fd24;
	div.rn.f64 	%fd26, %fd25, %fd4;
	cvt.rzi.s32.f64 	%r187, %fd26;
	shl.b32 	%r188, %r187, 2;
	add.s32 	%r189, %r184, %r188;
	atom.shared.add.u32 	%r190, [%r189], 1;
	ld.global.f64 	%fd27, [%rd14+16];
	ld.global.f64 	%fd28, [%rd15+16];
	ld.global.f64 	%fd29, [%rd16+16];
	sub.f64 	%fd30, %fd1, %fd27;
	sub.f64 	%fd31, %fd2, %fd28;
	mul.f64 	%fd32, %fd31, %fd31;
	fma.rn.f64 	%fd33, %fd30, %fd30, %fd32;
	sub.f64 	%fd34, %fd3, %fd29;
	fma.rn.f64 	%fd35, %fd34, %fd34, %fd33;
	sqrt.rn.f64 	%fd36, %fd35;
	div.rn.f64 	%fd37, %fd36, %fd4;
	cvt.rzi.s32.f64 	%r191, %fd37;
	shl.b32 	%r192, %r191, 2;
	add.s32 	%r193, %r184, %r192;
	atom.shared.add.u32 	%r194, [%r193], 1;
	ld.global.f64 	%fd38, [%rd14+24];
	ld.global.f64 	%fd39, [%rd15+24];
	ld.global.f64 	%fd40, [%rd16+24];
	sub.f64 	%fd41, %fd1, %fd38;
	sub.f64 	%fd42, %fd2, %fd39;
	mul.f64 	%fd43, %fd42, %fd42;
	fma.rn.f64 	%fd44, %fd41, %fd41, %fd43;
	sub.f64 	%fd45, %fd3, %fd40;
	fma.rn.f64 	%fd46, %fd45, %fd45, %fd44;
	sqrt.rn.f64 	%fd47, %fd46;
	div.rn.f64 	%fd48, %fd47, %fd4;
	cvt.rzi.s32.f64 	%r195, %fd48;
	shl.b32 	%r196, %r195, 2;
	add.s32 	%r197, %r184, %r196;
	atom.shared.add.u32 	%r198, [%r197], 1;
	ld.global.f64 	%fd49, [%rd14+32];
	ld.global.f64 	%fd50, [%rd15+32];
	ld.global.f64 	%fd51, [%rd16+32];
	sub.f64 	%fd52, %fd1, %fd49;
	sub.f64 	%fd53, %fd2, %fd50;
	mul.f64 	%fd54, %fd53, %fd53;
	fma.rn.f64 	%fd55, %fd52, %fd52, %fd54;
	sub.f64 	%fd56, %fd3, %fd51;
	fma.rn.f64 	%fd57, %fd56, %fd56, %fd55;
	sqrt.rn.f64 	%fd58, %fd57;
	div.rn.f64 	%fd59, %fd58, %fd4;
	cvt.rzi.s32.f64 	%r199, %fd59;
	shl.b32 	%r200, %r199, 2;
	add.s32 	%r201, %r184, %r200;
	atom.shared.add.u32 	%r202, [%r201], 1;
	ld.global.f64 	%fd60, [%rd14+40];
	ld.global.f64 	%fd61, [%rd15+40];
	ld.global.f64 	%fd62, [%rd16+40];
	sub.f64 	%fd63, %fd1, %fd60;
	sub.f64 	%fd64, %fd2, %fd61;
	mul.f64 	%fd65, %fd64, %fd64;
	fma.rn.f64 	%fd66, %fd63, %fd63, %fd65;
	sub.f64 	%fd67, %fd3, %fd62;
	fma.rn.f64 	%fd68, %fd67, %fd67, %fd66;
	sqrt.rn.f64 	%fd69, %fd68;
	div.rn.f64 	%fd70, %fd69, %fd4;
	cvt.rzi.s32.f64 	%r203, %fd70;
	shl.b32 	%r204, %r203, 2;
	add.s32 	%r205, %r184, %r204;
	atom.shared.add.u32 	%r206, [%r205], 1;
	ld.global.f64 	%fd71, [%rd14+48];
	ld.global.f64 	%fd72, [%rd15+48];
	ld.global.f64 	%fd73, [%rd16+48];
	sub.f64 	%fd74, %fd1, %fd71;
	sub.f64 	%fd75, %fd2, %fd72;
	mul.f64 	%fd76, %fd75, %fd75;
	fma.rn.f64 	%fd77, %fd74, %fd74, %fd76;
	sub.f64 	%fd78, %fd3, %fd73;
	fma.rn.f64 	%fd79, %fd78, %fd78, %fd77;
	sqrt.rn.f64 	%fd80, %fd79;
	div.rn.f64 	%fd81, %fd80, %fd4;
	cvt.rzi.s32.f64 	%r207, %fd81;
	shl.b32 	%r208, %r207, 2;
	add.s32 	%r209, %r184, %r208;
	atom.shared.add.u32 	%r210, [%r209], 1;
	ld.global.f64 	%fd82, [%rd14+56];
	ld.global.f64 	%fd83, [%rd15+56];
	ld.global.f64 	%fd84, [%rd16+56];
	sub.f64 	%fd85, %fd1, %fd82;
	sub.f64 	%fd86, %fd2, %fd83;
	mul.f64 	%fd87, %fd86, %fd86;
	fma.rn.f64 	%fd88, %fd85, %fd85, %fd87;
	sub.f64 	%fd89, %fd3, %fd84;
	fma.rn.f64 	%fd90, %fd89, %fd89, %fd88;
	sqrt.rn.f64 	%fd91, %fd90;
	div.rn.f64 	%fd92, %fd91, %fd4;
	cvt.rzi.s32.f64 	%r211, %fd92;
	shl.b32 	%r212, %r211, 2;
	add.s32 	%r213, %r184, %r212;
	atom.shared.add.u32 	%r214, [%r213], 1;
	add.s32 	%r323, %r323, 8;
	add.s32 	%r320, %r320, 8;
	add.s32 	%r319, %r319, 8;
	setp.ne.s32 	%p27, %r319, 0;
	@%p27 bra 	$L__BB0_44;
	add.s32 	%r323, %r320, 1;
$L__BB0_46:
	setp.eq.s32 	%p28, %r48, 0;
	@%p28 bra 	$L__BB0_54;
	and.b32  	%r58, %r47, 3;
	setp.lt.u32 	%p29, %r48, 4;
	@%p29 bra 	$L__BB0_49;
	mul.wide.s32 	%rd17, %r323, 8;
	add.s64 	%rd18, %rd4, %rd17;
	ld.global.f64 	%fd93, [%rd18];
	add.s64 	%rd19, %rd3, %rd17;
	ld.global.f64 	%fd94, [%rd19];
	add.s64 	%rd20, %rd2, %rd17;
	ld.global.f64 	%fd95, [%rd20];
	sub.f64 	%fd96, %fd1, %fd93;
	sub.f64 	%fd97, %fd2, %fd94;
	mul.f64 	%fd98, %fd97, %fd97;
	fma.rn.f64 	%fd99, %fd96, %fd96, %fd98;
	sub.f64 	%fd100, %fd3, %fd95;
	fma.rn.f64 	%fd101, %fd100, %fd100, %fd99;
	sqrt.rn.f64 	%fd102, %fd101;
	div.rn.f64 	%fd103, %fd102, %fd4;
	cvt.rzi.s32.f64 	%r215, %fd103;
	shl.b32 	%r216, %r215, 2;
	mov.u32 	%r217, SHMOut;
	add.s32 	%r218, %r217, %r216;
	atom.shared.add.u32 	%r219, [%r218], 1;
	ld.global.f64 	%fd104, [%rd18+8];
	ld.global.f64 	%fd105, [%rd19+8];
	ld.global.f64 	%fd106, [%rd20+8];
	sub.f64 	%fd107, %fd1, %fd104;
	sub.f64 	%fd108, %fd2, %fd105;
	mul.f64 	%fd109, %fd108, %fd108;
	fma.rn.f64 	%fd110, %fd107, %fd107, %fd109;
	sub.f64 	%fd111, %fd3, %fd106;
	fma.rn.f64 	%fd112, %fd111, %fd111, %fd110;
	sqrt.rn.f64 	%fd113, %fd112;
	div.rn.f64 	%fd114, %fd113, %fd4;
	cvt.rzi.s32.f64 	%r220, %fd114;
	shl.b32 	%r221, %r220, 2;
	add.s32 	%r222, %r217, %r221;
	atom.shared.add.u32 	%r223, [%r222], 1;
	ld.global.f64 	%fd115, [%rd18+16];
	ld.global.f64 	%fd116, [%rd19+16];
	ld.global.f64 	%fd117, [%rd20+16];
	sub.f64 	%fd118, %fd1, %fd115;
	sub.f64 	%fd119, %fd2, %fd116;
	mul.f64 	%fd120, %fd119, %fd119;
	fma.rn.f64 	%fd121, %fd118, %fd118, %fd120;
	sub.f64 	%fd122, %fd3, %fd117;
	fma.rn.f64 	%fd123, %fd122, %fd122, %fd121;
	sqrt.rn.f64 	%fd124, %fd123;
	div.rn.f64 	%fd125, %fd124, %fd4;
	cvt.rzi.s32.f64 	%r224, %fd125;
	shl.b32 	%r225, %r224, 2;
	add.s32 	%r226, %r217, %r225;
	atom.shared.add.u32 	%r227, [%r226], 1;
	ld.global.f64 	%fd126, [%rd18+24];
	ld.global.f64 	%fd127, [%rd19+24];
	ld.global.f64 	%fd128, [%rd20+24];
	sub.f64 	%fd129, %fd1, %fd126;
	sub.f64 	%fd130, %fd2, %fd127;
	mul.f64 	%fd131, %fd130, %fd130;
	fma.rn.f64 	%fd132, %fd129, %fd129, %fd131;
	sub.f64 	%fd133, %fd3, %fd128;
	fma.rn.f64 	%fd134, %fd133, %fd133, %fd132;
	sqrt.rn.f64 	%fd135, %fd134;
	div.rn.f64 	%fd136, %fd135, %fd4;
	cvt.rzi.s32.f64 	%r228, %fd136;
	shl.b32 	%r229, %r228, 2;
	add.s32 	%r230, %r217, %r229;
	atom.shared.add.u32 	%r231, [%r230], 1;
	add.s32 	%r323, %r323, 4;
$L__BB0_49:
	setp.eq.s32 	%p30, %r58, 0;
	@%p30 bra 	$L__BB0_54;
	setp.eq.s32 	%p31, %r58, 1;
	@%p31 bra 	$L__BB0_52;
	mul.wide.s32 	%rd21, %r323, 8;
	add.s64 	%rd22, %rd4, %rd21;
	ld.global.f64 	%fd137, [%rd22];
	add.s64 	%rd23, %rd3, %rd21;
	ld.global.f64 	%fd138, [%rd23];
	add.s64 	%rd24, %rd2, %rd21;
	ld.global.f64 	%fd139, [%rd24];
	sub.f64 	%fd140, %fd1, %fd137;
	sub.f64 	%fd141, %fd2, %fd138;
	mul.f64 	%fd142, %fd141, %fd141;
	fma.rn.f64 	%fd143, %fd140, %fd140, %fd142;
	sub.f64 	%fd144, %fd3, %fd139;
	fma.rn.f64 	%fd145, %fd144, %fd144, %fd143;
	sqrt.rn.f64 	%fd146, %fd145;
	div.rn.f64 	%fd147, %fd146, %fd4;
	cvt.rzi.s32.f64 	%r232, %fd147;
	shl.b32 	%r233, %r232, 2;
	mov.u32 	%r234, SHMOut;
	add.s32 	%r235, %r234, %r233;
	atom.shared.add.u32 	%r236, [%r235], 1;
	ld.global.f64 	%fd148, [%rd22+8];
	ld.global.f64 	%fd149, [%rd23+8];
	ld.global.f64 	%fd150, [%rd24+8];
	sub.f64 	%fd151, %fd1, %fd148;
	sub.f64 	%fd152, %fd2, %fd149;
	mul.f64 	%fd153, %fd152, %fd152;
	fma.rn.f64 	%fd154, %fd151, %fd151, %fd153;
	sub.f64 	%fd155, %fd3, %fd150;
	fma.rn.f64 	%fd156, %fd155, %fd155, %fd154;
	sqrt.rn.f64 	%fd157, %fd156;
	div.rn.f64 	%fd158, %fd157, %fd4;
	cvt.rzi.s32.f64 	%r237, %fd158;
	shl.b32 	%r238, %r237, 2;
	add.s32 	%r239, %r234, %r238;
	atom.shared.add.u32 	%r240, [%r239], 1;
	add.s32 	%r323, %r323, 2;
$L__BB0_52:
	and.b32  	%r241, %r47, 1;
	setp.eq.b32 	%p32, %r241, 1;
	not.pred 	%p33, %p32;
	@%p33 bra 	$L__BB0_54;
	mul.wide.s32 	%rd25, %r323, 8;
	add.s64 	%rd26, %rd4, %rd25;
	ld.global.f64 	%fd159, [%rd26];
	add.s64 	%rd27, %rd3, %rd25;
	ld.global.f64 	%fd160, [%rd27];
	add.s64 	%rd28, %rd2, %rd25;
	ld.global.f64 	%fd161, [%rd28];
	sub.f64 	%fd162, %fd1, %fd159;
	sub.f64 	%fd163, %fd2, %fd160;
	mul.f64 	%fd164, %fd163, %fd163;
	fma.rn.f64 	%fd165, %fd162, %fd162, %fd164;
	sub.f64 	%fd166, %fd3, %fd161;
	fma.rn.f64 	%fd167, %fd166, %fd166, %fd165;
	sqrt.rn.f64 	%fd168, %fd167;
	div.rn.f64 	%fd169, %fd168, %fd4;
	cvt.rzi.s32.f64 	%r242, %fd169;
	shl.b32 	%r243, %r242, 2;
	mov.u32 	%r244, SHMOut;
	add.s32 	%r245, %r244, %r243;
	atom.shared.add.u32 	%r246, [%r245], 1;
$L__BB0_54:
	setp.gt.u32 	%p34, %r2, %r5;
	bar.sync 	0;
	@%p34 bra 	$L__BB0_95;
	max.u32 	%r63, %r6, 1;
	and.b32  	%r64, %r63, 7;
	setp.lt.u32 	%p35, %r6, 8;
	mov.b32 	%r336, 0;
	@%p35 bra 	$L__BB0_74;
	and.b32  	%r336, %r63, -8;
	neg.s32 	%r334, %r336;
	add.s32 	%r333, %r1, %r2;
	shl.b32 	%r68, %r2, 3;
	shl.b32 	%r69, %r333, 2;
	shl.b32 	%r70, %r2, 5;
	shl.b32 	%r249, %r2, 1;
	add.s32 	%r331, %r1, %r249;
	shl.b32 	%r72, %r1, 2;
	add.s32 	%r73, %r68, %r72;
	mad.lo.s32 	%r330, %r2, 3, %r1;
	mad.lo.s32 	%r75, %r2, 12, %r72;
	shl.b32 	%r250, %r2, 2;
	add.s32 	%r329, %r1, %r250;
	shl.b32 	%r251, %r2, 4;
	add.s32 	%r77, %r251, %r72;
	mad.lo.s32 	%r328, %r2, 5, %r1;
	mad.lo.s32 	%r79, %r2, 20, %r72;
	mad.lo.s32 	%r327, %r2, 6, %r1;
	mad.lo.s32 	%r81, %r2, 24, %r72;
	mad.lo.s32 	%r326, %r2, 7, %r1;
	mad.lo.s32 	%r83, %r2, 28, %r72;
	mov.u32 	%r332, SHMOut;
	mov.u32 	%r325, %r1;
$L__BB0_57:
	.pragma "nounroll";
	setp.ge.u32 	%p36, %r325, %r124;
	@%p36 bra 	$L__BB0_59;
	mul.wide.u32 	%rd29, %r325, 8;
	add.s64 	%rd30, %rd1, %rd29;
	add.s32 	%r252, %r332, %r72;
	ld.shared.u32 	%r253, [%r252];
	atom.global.add.u32 	%r254, [%rd30], %r253;
$L__BB0_59:
	add.s32 	%r94, %r2, %r325;
	setp.ge.u32 	%p37, %r94, %r124;
	@%p37 bra 	$L__BB0_61;
	mul.wide.u32 	%rd31, %r333, 8;
	add.s64 	%rd32, %rd1, %rd31;
	add.s32 	%r255, %r332, %r69;
	ld.shared.u32 	%r256, [%r255];
	atom.global.add.u32 	%r257, [%rd32], %r256;
$L__BB0_61:
	add.s32 	%r95, %r2, %r94;
	setp.ge.u32 	%p38, %r95, %r124;
	@%p38 bra 	$L__BB0_63;
	mul.wide.u32 	%rd33, %r331, 8;
	add.s64 	%rd34, %rd1, %rd33;
	add.s32 	%r258, %r332, %r73;
	ld.shared.u32 	%r259, [%r258];
	atom.global.add.u32 	%r260, [%rd34], %r259;
$L__BB0_63:
	add.s32 	%r96, %r2, %r95;
	setp.ge.u32 	%p39, %r96, %r124;
	@%p39 bra 	$L__BB0_65;
	mul.wide.u32 	%rd35, %r330, 8;
	add.s64 	%rd36, %rd1, %rd35;
	add.s32 	%r261, %r332, %r75;
	ld.shared.u32 	%r262, [%r261];
	atom.global.add.u32 	%r263, [%rd36], %r262;
$L__BB0_65:
	add.s32 	%r97, %r2, %r96;
	setp.ge.u32 	%p40, %r97, %r124;
	@%p40 bra 	$L__BB0_67;
	mul.wide.u32 	%rd37, %r329, 8;
	add.s64 	%rd38, %rd1, %rd37;
	add.s32 	%r264, %r332, %r77;
	ld.shared.u32 	%r265, [%r264];
	atom.global.add.u32 	%r266, [%rd38], %r265;
$L__BB0_67:
	add.s32 	%r98, %r2, %r97;
	setp.ge.u32 	%p41, %r98, %r124;
	@%p41 bra 	$L__BB0_69;
	mul.wide.u32 	%rd39, %r328, 8;
	add.s64 	%rd40, %rd1, %rd39;
	add.s32 	%r267, %r332, %r79;
	ld.shared.u32 	%r268, [%r267];
	atom.global.add.u32 	%r269, [%rd40], %r268;
$L__BB0_69:
	add.s32 	%r99, %r2, %r98;
	setp.ge.u32 	%p42, %r99, %r124;
	@%p42 bra 	$L__BB0_71;
	mul.wide.u32 	%rd41, %r327, 8;
	add.s64 	%rd42, %rd1, %rd41;
	add.s32 	%r270, %r332, %r81;
	ld.shared.u32 	%r271, [%r270];
	atom.global.add.u32 	%r272, [%rd42], %r271;
$L__BB0_71:
	add.s32 	%r273, %r2, %r99;
	setp.ge.u32 	%p43, %r273, %r124;
	@%p43 bra 	$L__BB0_73;
	mul.wide.u32 	%rd43, %r326, 8;
	add.s64 	%rd44, %rd1, %rd43;
	add.s32 	%r274, %r332, %r83;
	ld.shared.u32 	%r275, [%r274];
	atom.global.add.u32 	%r276, [%rd44], %r275;
$L__BB0_73:
	add.s32 	%r334, %r334, 8;
	add.s32 	%r333, %r333, %r68;
	add.s32 	%r332, %r332, %r70;
	add.s32 	%r331, %r331, %r68;
	add.s32 	%r330, %r330, %r68;
	add.s32 	%r329, %r329, %r68;
	add.s32 	%r328, %r328, %r68;
	add.s32 	%r327, %r327, %r68;
	add.s32 	%r326, %r326, %r68;
	add.s32 	%r325, %r325, %r68;
	setp.ne.s32 	%p44, %r334, 0;
	@%p44 bra 	$L__BB0_57;
$L__BB0_74:
	setp.eq.s32 	%p45, %r64, 0;
	@%p45 bra 	$L__BB0_95;
	and.b32  	%r111, %r63, 3;
	setp.lt.u32 	%p46, %r64, 4;
	@%p46 bra 	$L__BB0_85;
	mad.lo.s32 	%r112, %r336, %r2, %r1;
	setp.ge.u32 	%p47, %r112, %r124;
	@%p47 bra 	$L__BB0_78;
	mul.wide.u32 	%rd45, %r112, 8;
	add.s64 	%rd46, %rd1, %rd45;
	shl.b32 	%r277, %r112, 2;
	mov.u32 	%r278, SHMOut;
	add.s32 	%r279, %r278, %r277;
	ld.shared.u32 	%r280, [%r279];
	atom.global.add.u32 	%r281, [%rd46], %r280;
$L__BB0_78:
	add.s32 	%r113, %r112, %r2;
	setp.ge.u32 	%p48, %r113, %r124;
	@%p48 bra 	$L__BB0_80;
	mul.wide.u32 	%rd47, %r113, 8;
	add.s64 	%rd48, %rd1, %rd47;
	shl.b32 	%r282, %r113, 2;
	mov.u32 	%r283, SHMOut;
	add.s32 	%r284, %r283, %r282;
	ld.shared.u32 	%r285, [%r284];
	atom.global.add.u32 	%r286, [%rd48], %r285;
$L__BB0_80:
	add.s32 	%r114, %r113, %r2;
	setp.ge.u32 	%p49, %r114, %r124;
	@%p49 bra 	$L__BB0_82;
	mul.wide.u32 	%rd49, %r114, 8;
	add.s64 	%rd50, %rd1, %rd49;
	shl.b32 	%r287, %r114, 2;
	mov.u32 	%r288, SHMOut;
	add.s32 	%r289, %r288, %r287;
	ld.shared.u32 	%r290, [%r289];
	atom.global.add.u32 	%r291, [%rd50], %r290;
$L__BB0_82:
	add.s32 	%r115, %r114, %r2;
	setp.ge.u32 	%p50, %r115, %r124;
	@%p50 bra 	$L__BB0_84;
	mul.wide.u32 	%rd51, %r115, 8;
	add.s64 	%rd52, %rd1, %rd51;
	shl.b32 	%r292, %r115, 2;
	mov.u32 	%r293, SHMOut;
	add.s32 	%r294, %r293, %r292;
	ld.shared.u32 	%r295, [%r294];
	atom.global.add.u32 	%r296, [%rd52], %r295;
$L__BB0_84:
	add.s32 	%r336, %r336, 4;
$L__BB0_85:
	setp.eq.s32 	%p51, %r111, 0;
	@%p51 bra 	$L__BB0_95;
	setp.eq.s32 	%p52, %r111, 1;
	@%p52 bra 	$L__BB0_92;
	mad.lo.s32 	%r118, %r336, %r2, %r1;
	setp.ge.u32 	%p53, %r118, %r124;
	@%p53 bra 	$L__BB0_89;
	mul.wide.u32 	%rd53, %r118, 8;
	add.s64 	%rd54, %rd1, %rd53;
	shl.b32 	%r297, %r118, 2;
	mov.u32 	%r298, SHMOut;
	add.s32 	%r299, %r298, %r297;
	ld.shared.u32 	%r300, [%r299];
	atom.global.add.u32 	%r301, [%rd54], %r300;
$L__BB0_89:
	add.s32 	%r119, %r118, %r2;
	setp.ge.u32 	%p54, %r119, %r124;
	@%p54 bra 	$L__BB0_91;
	mul.wide.u32 	%rd55, %r119, 8;
	add.s64 	%rd56, %rd1, %rd55;
	shl.b32 	%r302, %r119, 2;
	mov.u32 	%r303, SHMOut;
	add.s32 	%r304, %r303, %r302;
	ld.shared.u32 	%r305, [%r304];
	atom.global.add.u32 	%r306, [%rd56], %r305;
$L__BB0_91:
	add.s32 	%r336, %r336, 2;
$L__BB0_92:
	and.b32  	%r307, %r63, 1;
	setp.eq.b32 	%p55, %r307, 1;
	not.pred 	%p56, %p55;
	@%p56 bra 	$L__BB0_95;
	mad.lo.s32 	%r122, %r336, %r2, %r1;
	setp.ge.u32 	%p57, %r122, %r124;
	@%p57 bra 	$L__BB0_95;
	mul.wide.u32 	%rd57, %r122, 8;
	add.s64 	%rd58, %rd1, %rd57;
	shl.b32 	%r308, %r122, 2;
	mov.u32 	%r309, SHMOut;
	add.s32 	%r310, %r309, %r308;
	ld.shared.u32 	%r311, [%r310];
	atom.global.add.u32 	%r312, [%rd58], %r311;
$L__BB0_95:
	ret;

}


// ===== COMPILED SASS (sm_100) =====

	.target	sm_100

	.elftype	@"ET_EXEC"


//--------------------- .note.nv.tkinfo           --------------------------
	.section	.note.nv.tkinfo,"",@"SHT_NOTE"
	.sectionflags	@"SHF_NOTE_NV_TKINFO"
	.tkinfo
        /*0018*/ 	.word	0x00000002
        /*0030*/ 	.string	""
        /*0030*/ 	.string	"ptxas"
        /*0030*/ 	.string	"Cuda compilation tools, release 13.0, V13.0.88"
        /*0030*/ 	.string	"Build cuda_13.0.r13.0/compiler.36424714_0"
        /*0030*/ 	.string	"-arch sm_100 -m 64 "



//--------------------- .note.nv.cuinfo           --------------------------
	.section	.note.nv.cuinfo,"",@"SHT_NOTE"
	.sectionflags	@"SHF_NOTE_NV_CUINFO"
        /*0018*/ 	.short	0x0002
        /*001a*/ 	.short	0x0064
        /*001c*/ 	.short	0x0082
	.zero		2


//--------------------- .nv.info                  --------------------------
	.section	.nv.info,"",@"SHT_CUDA_INFO"
	.align	4


	//----- nvinfo : EIATTR_REGCOUNT
	.align		4
        /*0000*/ 	.byte	0x04, 0x2f
        /*0002*/ 	.short	(.L_1 - .L_0)
	.align		4
.L_0:
        /*0004*/ 	.word	index@(_Z10PDH_on_gpuPdS_S_P10hist_entryidi)
        /*0008*/ 	.word	0x00000030


	//----- nvinfo : EIATTR_FRAME_SIZE
	.align		4
.L_1:
        /*000c*/ 	.byte	0x04, 0x11
        /*000e*/ 	.short	(.L_3 - .L_2)
	.align		4
.L_2:
        /*0010*/ 	.word	index@($__internal_1_$__cuda_sm20_dsqrt_rn_f64_mediumpath_v1)
        /*0014*/ 	.word	0x00000000


	//----- nvinfo : EIATTR_FRAME_SIZE
	.align		4
.L_3:
        /*0018*/ 	.byte	0x04, 0x11
        /*001a*/ 	.short	(.L_5 - .L_4)
	.align		4
.L_4:
        /*001c*/ 	.word	index@($__internal_0_$__cuda_sm20_div_rn_f64_full)
        /*0020*/ 	.word	0x00000000


	//----- nvinfo : EIATTR_FRAME_SIZE
	.align		4
.L_5:
        /*0024*/ 	.byte	0x04, 0x11
        /*0026*/ 	.short	(.L_7 - .L_6)
	.align		4
.L_6:
        /*0028*/ 	.word	index@(_Z10PDH_on_gpuPdS_S_P10hist_entryidi)
        /*002c*/ 	.word	0x00000000


	//----- nvinfo : EIATTR_MIN_STACK_SIZE
	.align		4
.L_7:
        /*0030*/ 	.byte	0x04, 0x12
        /*0032*/ 	.short	(.L_9 - .L_8)
	.align		4
.L_8:
        /*0034*/ 	.word	index@(_Z10PDH_on_gpuPdS_S_P10hist_entryidi)
        /*0038*/ 	.word	0x00000000
.L_9:


//--------------------- .nv.compat                --------------------------
	.section	.nv.compat,"",@"SHT_CUDA_COMPAT_INFO"
	.align	4
        /*0000*/ 	.byte	0x02, 0x09, 0x00, 0x00, 0x02, 0x02, 0x01, 0x00, 0x02, 0x05, 0x05, 0x00, 0x03, 0x07, 0x01, 0x01
        /*0010*/ 	.byte	0x02, 0x03, 0x00, 0x00, 0x02, 0x06, 0x01, 0x00, 0x04, 0x0b, 0x08, 0x00, 0x01, 0x00, 0x00, 0x00
        /*0020*/ 	.byte	0x00, 0x00, 0x00, 0x00


//--------------------- .nv.info._Z10PDH_on_gpuPdS_S_P10hist_entryidi --------------------------
	.section	.nv.info._Z10PDH_on_gpuPdS_S_P10hist_entryidi,"",@"SHT_CUDA_INFO"
	.sectionflags	@""
	.align	4


	//----- nvinfo : EIATTR_CUDA_API_VERSION
	.align		4
        /*0000*/ 	.byte	0x04, 0x37
        /*0002*/ 	.short	(.L_11 - .L_10)
.L_10:
        /*0004*/ 	.word	0x00000082


	//----- nvinfo : EIATTR_KPARAM_INFO
	.align		4
.L_11:
        /*0008*/ 	.byte	0x04, 0x17
        /*000a*/ 	.short	(.L_13 - .L_12)
.L_12:
        /*000c*/ 	.word	0x00000000
        /*0010*/ 	.short	0x0006
        /*0012*/ 	.short	0x0030
        /*0014*/ 	.byte	0x00, 0xf0, 0x11, 0x00


	//----- nvinfo : EIATTR_KPARAM_INFO
	.align		4
.L_13:
        /*0018*/ 	.byte	0x04, 0x17
        /*001a*/ 	.short	(.L_15 - .L_14)
.L_14:
        /*001c*/ 	.word	0x00000000
        /*0020*/ 	.short	0x0005
        /*0022*/ 	.short	0x0028
        /*0024*/ 	.byte	0x00, 0xf0, 0x21, 0x00


	//----- nvinfo : EIATTR_KPARAM_INFO
	.align		4
.L_15:
        /*0028*/ 	.byte	0x04, 0x17
        /*002a*/ 	.short	(.L_17 - .L_16)
.L_16:
        /*002c*/ 	.word	0x00000000
        /*0030*/ 	.short	0x0004
        /*0032*/ 	.short	0x0020
        /*0034*/ 	.byte	0x00, 0xf0, 0x11, 0x00


	//----- nvinfo : EIATTR_KPARAM_INFO
	.align		4
.L_17:
        /*0038*/ 	.byte	0x04, 0x17
        /*003a*/ 	.short	(.L_19 - .L_18)
.L_18:
        /*003c*/ 	.word	0x00000000
        /*0040*/ 	.short	0x0003
        /*0042*/ 	.short	0x0018
        /*0044*/ 	.byte	0x00, 0xf5, 0x21, 0x00


	//----- nvinfo : EIATTR_KPARAM_INFO
	.align		4
.L_19:
        /*0048*/ 	.byte	0x04, 0x17
        /*004a*/ 	.short	(.L_21 - .L_20)
.L_20:
        /*004c*/ 	.word	0x00000000
        /*0050*/ 	.short	0x0002
        /*0052*/ 	.short	0x0010
        /*0054*/ 	.byte	0x00, 0xf5, 0x21, 0x00


	//----- nvinfo : EIATTR_KPARAM_INFO
	.align		4
.L_21:
        /*0058*/ 	.byte	0x04, 0x17
        /*005a*/ 	.short	(.L_23 - .L_22)
.L_22:
        /*005c*/ 	.word	0x00000000
        /*0060*/ 	.short	0x0001
        /*0062*/ 	.short	0x0008
        /*0064*/ 	.byte	0x00, 0xf5, 0x21, 0x00


	//----- nvinfo : EIATTR_KPARAM_INFO
	.align		4
.L_23:
        /*0068*/ 	.byte	0x04, 0x17
        /*006a*/ 	.short	(.L_25 - .L_24)
.L_24:
        /*006c*/ 	.word	0x00000000
        /*0070*/ 	.short	0x0000
        /*0072*/ 	.short	0x0000
        /*0074*/ 	.byte	0x00, 0xf5, 0x21, 0x00


	//----- nvinfo : EIATTR_SPARSE_MMA_MASK
	.align		4
.L_25:
        /*0078*/ 	.byte	0x03, 0x50
        /*007a*/ 	.short	0x0000


	//----- nvinfo : EIATTR_MAXREG_COUNT
	.align		4
        /*007c*/ 	.byte	0x03, 0x1b
        /*007e*/ 	.short	0x00ff


	//----- nvinfo : EIATTR_NUM_BARRIERS
	.align		4
        /*0080*/ 	.byte	0x02, 0x4c
        /*0082*/ 	.byte	0x01
	.zero		1


	//----- nvinfo : EIATTR_MERCURY_ISA_VERSION
	.align		4
        /*0084*/ 	.byte	0x03, 0x5f
        /*0086*/ 	.short	0x0101


	//----- nvinfo : EIATTR_VRC_CTA_INIT_COUNT
	.align		4
        /*0088*/ 	.byte	0x02, 0x4a
	.zero		1
	.zero		1


	//----- nvinfo : EIATTR_EXIT_INSTR_OFFSETS
	.align		4
        /*008c*/ 	.byte	0x04, 0x1c
        /*008e*/ 	.short	(.L_27 - .L_26)


	//   ....[0]....
.L_26:
        /*0090*/ 	.word	0x00004230


	//   ....[1]....
        /*0094*/ 	.word	0x00004970


	//   ....[2]....
        /*0098*/ 	.word	0x00004d20


	//   ....[3]....
        /*009c*/ 	.word	0x00004f30


	//   ....[4]....
        /*00a0*/ 	.word	0x00004f70


	//   ....[5]....
        /*00a4*/ 	.word	0x00005000


	//----- nvinfo : EIATTR_CRS_STACK_SIZE
	.align		4
.L_27:
        /*00a8*/ 	.byte	0x04, 0x1e
        /*00aa*/ 	.short	(.L_29 - .L_28)
.L_28:
        /*00ac*/ 	.word	0x00000000


	//----- nvinfo : EIATTR_CBANK_PARAM_SIZE
	.align		4
.L_29:
        /*00b0*/ 	.byte	0x03, 0x19
        /*00b2*/ 	.short	0x0034


	//----- nvinfo : EIATTR_PARAM_CBANK
	.align		4
        /*00b4*/ 	.byte	0x04, 0x0a
        /*00b6*/ 	.short	(.L_31 - .L_30)
	.align		4
.L_30:
        /*00b8*/ 	.word	index@(.nv.constant0._Z10PDH_on_gpuPdS_S_P10hist_entryidi)
        /*00bc*/ 	.short	0x0380
        /*00be*/ 	.short	0x0034


	//----- nvinfo : EIATTR_SW_WAR
	.align		4
.L_31:
        /*00c0*/ 	.byte	0x04, 0x36
        /*00c2*/ 	.short	(.L_33 - .L_32)
.L_32:
        /*00c4*/ 	.word	0x00000008
.L_33:


//--------------------- .nv.callgraph             --------------------------
	.section	.nv.callgraph,"",@"SHT_CUDA_CALLGRAPH"
	.align	4
	.sectionentsize	8
	.align		4
        /*0000*/ 	.word	0x00000000
	.align		4
        /*0004*/ 	.word	0xffffffff
	.align		4
        /*0008*/ 	.word	0x00000000
	.align		4
        /*000c*/ 	.word	0xfffffffe
	.align		4
        /*0010*/ 	.word	0x00000000
	.align		4
        /*0014*/ 	.word	0xfffffffd
	.align		4
        /*0018*/ 	.word	0x00000000
	.align		4
        /*001c*/ 	.word	0xfffffffc


//--------------------- .text._Z10PDH_on_gpuPdS_S_P10hist_entryidi --------------------------
	.section	.text._Z10PDH_on_gpuPdS_S_P10hist_entryidi,"ax",@progbits
	.align	128
        .global         _Z10PDH_on_gpuPdS_S_P10hist_entryidi
        .type           _Z10PDH_on_gpuPdS_S_P10hist_entryidi,@function
        .size           _Z10PDH_on_gpuPdS_S_P10hist_entryidi,(.L_x_117 - _Z10PDH_on_gpuPdS_S_P10hist_entryidi)
        .other          _Z10PDH_on_gpuPdS_S_P10hist_entryidi,@"STO_CUDA_ENTRY STV_DEFAULT"
_Z10PDH_on_gpuPdS_S_P10hist_entryidi:
.text._Z10PDH_on_gpuPdS_S_P10hist_entryidi:
[----:B------:R-:W-:Y:S01]  /*0000*/  LDC R1, c[0x0][0x37c] ;  /* 0x0000df00ff017b82 */ /* 0x000fe20000000800 */
[----:B------:R-:W0:Y:S01]  /*0010*/  LDCU UR7, c[0x0][0x360] ;  /* 0x00006c00ff0777ac */ /* 0x000e220008000800 */
[----:B------:R-:W1:Y:S01]  /*0020*/  LDCU UR4, c[0x0][0x3b0] ;  /* 0x00007600ff0477ac */ /* 0x000e620008000800 */
[----:B------:R-:W2:Y:S01]  /*0030*/  LDCU.64 UR8, c[0x0][0x358] ;  /* 0x00006b00ff0877ac */ /* 0x000ea20008000a00 */
[----:B0-----:R-:W0:Y:S01]  /*0040*/  I2F.U32.RP R4, UR7 ;  /* 0x0000000700047d06 */ /* 0x001e220008209000 */
[----:B------:R-:W-:Y:S01]  /*0050*/  ISETP.NE.U32.AND P2, PT, RZ, UR7, PT ;  /* 0x00000007ff007c0c */ /* 0x000fe2000bf45070 */
[----:B-1----:R-:W-:Y:S02]  /*0060*/  IMAD.U32 R0, RZ, RZ, UR4 ;  /* 0x00000004ff007e24 */ /* 0x002fe4000f8e00ff */
[----:B------:R-:W1:Y:S02]  /*0070*/  S2UR UR4, SR_CTAID.X ;  /* 0x00000000000479c3 */ /* 0x000e640000002500 */
[----:B------:R-:W-:-:S04]  /*0080*/  VIADD R7, R0, UR7 ;  /* 0x0000000700077c36 */ /* 0x000fc80008000000 */
[----:B------:R-:W-:Y:S01]  /*0090*/  VIADD R7, R7, 0xffffffff ;  /* 0xffffffff07077836 */ /* 0x000fe20000000000 */
[----:B0-----:R-:W0:Y:S01]  /*00a0*/  MUFU.RCP R4, R4 ;  /* 0x0000000400047308 */ /* 0x001e220000001000 */
[----:B-1----:R-:W-:Y:S01]  /*00b0*/  UIMAD UR4, UR4, UR7, URZ ;  /* 0x00000007040472a4 */ /* 0x002fe2000f8e02ff */
[----:B0-----:R-:W-:-:S06]  /*00c0*/  VIADD R2, R4, 0xffffffe ;  /* 0x0ffffffe04027836 */ /* 0x001fcc0000000000 */
[----:B------:R0:W1:Y:S02]  /*00d0*/  F2I.FTZ.U32.TRUNC.NTZ R3, R2 ;  /* 0x0000000200037305 */ /* 0x000064000021f000 */
[----:B0-----:R-:W-:Y:S02]  /*00e0*/  HFMA2 R2, -RZ, RZ, 0, 0 ;  /* 0x00000000ff027431 */ /* 0x001fe400000001ff */
[----:B-1----:R-:W-:-:S04]  /*00f0*/  IMAD.MOV R5, RZ, RZ, -R3 ;  /* 0x000000ffff057224 */ /* 0x002fc800078e0a03 */
[----:B------:R-:W-:-:S04]  /*0100*/  IMAD R5, R5, UR7, RZ ;  /* 0x0000000705057c24 */ /* 0x000fc8000f8e02ff */
[----:B------:R-:W-:Y:S02]  /*0110*/  IMAD.HI.U32 R6, R3, R5, R2 ;  /* 0x0000000503067227 */ /* 0x000fe400078e0002 */
[----:B------:R-:W0:Y:S04]  /*0120*/  S2R R5, SR_TID.X ;  /* 0x0000000000057919 */ /* 0x000e280000002100 */
[----:B------:R-:W-:-:S04]  /*0130*/  IMAD.HI.U32 R6, R6, R7, RZ ;  /* 0x0000000706067227 */ /* 0x000fc800078e00ff */
[----:B------:R-:W-:-:S04]  /*0140*/  IMAD.MOV R2, RZ, RZ, -R6 ;  /* 0x000000ffff027224 */ /* 0x000fc800078e0a06 */
[----:B------:R-:W-:-:S05]  /*0150*/  IMAD R2, R2, UR7, R7 ;  /* 0x0000000702027c24 */ /* 0x000fca000f8e0207 */
[----:B------:R-:W-:-:S13]  /*0160*/  ISETP.GE.U32.AND P0, PT, R2, UR7, PT ;  /* 0x0000000702007c0c */ /* 0x000fda000bf06070 */
[----:B------:R-:W-:Y:S02]  /*0170*/  @P0 VIADD R2, R2, -UR7 ;  /* 0x8000000702020c36 */ /* 0x000fe40008000000 */
[----:B------:R-:W-:Y:S01]  /*0180*/  @P0 VIADD R6, R6, 0x1 ;  /* 0x0000000106060836 */ /* 0x000fe20000000000 */
[----:B------:R-:W-:Y:S01]  /*0190*/  ISETP.LT.U32.AND P0, PT, R7, UR7, PT ;  /* 0x0000000707007c0c */ /* 0x000fe2000bf01070 */
[----:B0-----:R-:W-:Y:S01]  /*01a0*/  VIADD R15, R5, UR4 ;  /* 0x00000004050f7c36 */ /* 0x001fe20008000000 */
[----:B------:R-:W-:-:S13]  /*01b0*/  ISETP.GE.U32.AND P1, PT, R2, UR7, PT ;  /* 0x0000000702007c0c */ /* 0x000fda000bf26070 */
[----:B------:R-:W-:Y:S02]  /*01c0*/  @P1 IADD3 R6, PT, PT, R6, 0x1, RZ ;  /* 0x0000000106061810 */ /* 0x000fe40007ffe0ff */
[----:B------:R-:W-:Y:S01]  /*01d0*/  @!P2 LOP3.LUT R6, RZ, UR7, RZ, 0x33, !PT ;  /* 0x00000007ff06ac12 */ /* 0x000fe2000f8e33ff */
[----:B--2---:R-:W-:Y:S06]  /*01e0*/  @P0 BRA `(.L_x_0) ;  /* 0x0000000400c40947 */ /* 0x004fec0003800000 */
[C---:B------:R-:W-:Y:S01]  /*01f0*/  ISETP.GE.U32.AND P1, PT, R6.reuse, 0x8, PT ;  /* 0x000000080600780c */ /* 0x040fe20003f26070 */
[----:B------:R-:W-:Y:S01]  /*0200*/  IMAD.MOV.U32 R2, RZ, RZ, RZ ;  /* 0x000000ffff027224 */ /* 0x000fe200078e00ff */
[----:B------:R-:W-:-:S04]  /*0210*/  VIMNMX.U32 R3, PT, PT, R6, 0x1, !PT ;  /* 0x0000000106037848 */ /* 0x000fc80007fe0000 */
[----:B------:R-:W-:-:S04]  /*0220*/  LOP3.LUT R18, R3, 0x7, RZ, 0xc0, !PT ;  /* 0x0000000703127812 */ /* 0x000fc800078ec0ff */
[----:B------:R-:W-:-:S03]  /*0230*/  ISETP.NE.AND P0, PT, R18, RZ, PT ;  /* 0x000000ff1200720c */ /* 0x000fc60003f05270 */
[----:B------:R-:W-:Y:S10]  /*0240*/  @!P1 BRA `(.L_x_1) ;  /* 0x0000000000b49947 */ /* 0x000ff40003800000 */
[----:B------:R-:W0:Y:S01]  /*0250*/  LDC R29, c[0x0][0x360] ;  /* 0x0000d800ff1d7b82 */ /* 0x000e220000000800 */
[----:B------:R-:W-:Y:S01]  /*0260*/  LOP3.LUT R2, R3, 0xfffffff8, RZ, 0xc0, !PT ;  /* 0xfffffff803027812 */ /* 0x000fe200078ec0ff */
[C---:B------:R-:W-:Y:S01]  /*0270*/  IMAD.SHL.U32 R4, R5.reuse, 0x4, RZ ;  /* 0x0000000405047824 */ /* 0x040fe200078e00ff */
[----:B------:R-:W-:Y:S01]  /*0280*/  MOV R17, R5 ;  /* 0x0000000500117202 */ /* 0x000fe20000000f00 */
[----:B------:R-:W-:Y:S01]  /*0290*/  VIADD R20, R5, UR7 ;  /* 0x0000000705147c36 */ /* 0x000fe20008000000 */
[----:B------:R-:W-:Y:S01]  /*02a0*/  UMOV UR5, 0x400 ;  /* 0x0000040000057882 */ /* 0x000fe20000000000 */
[----:B------:R-:W-:Y:S02]  /*02b0*/  IMAD.MOV R14, RZ, RZ, -R2 ;  /* 0x000000ffff0e7224 */ /* 0x000fe400078e0a02 */
[----:B------:R-:W1:Y:S08]  /*02c0*/  S2UR UR6, SR_CgaCtaId ;  /* 0x00000000000679c3 */ /* 0x000e700000008800 */
[----:B------:R-:W2:Y:S01]  /*02d0*/  LDC R0, c[0x0][0x3b0] ;  /* 0x0000ec00ff007b82 */ /* 0x000ea20000000800 */
[----:B0-----:R-:W-:-:S02]  /*02e0*/  IMAD R8, R29, 0x8, R4 ;  /* 0x000000081d087824 */ /* 0x001fc400078e0204 */
[C-C-:B------:R-:W-:Y:S02]  /*02f0*/  IMAD R9, R29.reuse, 0xc, R4.reuse ;  /* 0x0000000c1d097824 */ /* 0x140fe400078e0204 */
[C-C-:B------:R-:W-:Y:S02]  /*0300*/  IMAD R10, R29.reuse, 0x10, R4.reuse ;  /* 0x000000101d0a7824 */ /* 0x140fe400078e0204 */
[C-C-:B------:R-:W-:Y:S02]  /*0310*/  IMAD R11, R29.reuse, 0x14, R4.reuse ;  /* 0x000000141d0b7824 */ /* 0x140fe400078e0204 */
[C-C-:B------:R-:W-:Y:S01]  /*0320*/  IMAD R12, R29.reuse, 0x18, R4.reuse ;  /* 0x000000181d0c7824 */ /* 0x140fe200078e0204 */
[----:B-1----:R-:W-:Y:S01]  /*0330*/  ULEA UR5, UR6, UR5, 0x18 ;  /* 0x0000000506057291 */ /* 0x002fe2000f8ec0ff */
[----:B------:R-:W-:-:S11]  /*0340*/  IMAD R13, R29, 0x1c, R4 ;  /* 0x0000001c1d0d7824 */ /* 0x000fd600078e0204 */
.L_x_2:
[C---:B------:R-:W-:Y:S01]  /*0350*/  VIADD R19, R17.reuse, UR7 ;  /* 0x0000000711137c36 */ /* 0x040fe20008000000 */
[-C--:B--2---:R-:W-:Y:S01]  /*0360*/  ISETP.GE.U32.AND P2, PT, R17, R0.reuse, PT ;  /* 0x000000001100720c */ /* 0x084fe20003f46070 */
[----:B------:R-:W-:Y:S02]  /*0370*/  VIADD R14, R14, 0x8 ;  /* 0x000000080e0e7836 */ /* 0x000fe40000000000 */
[----:B------:R-:W-:Y:S01]  /*0380*/  IMAD R17, R29, 0x8, R17 ;  /* 0x000000081d117824 */ /* 0x000fe200078e0211 */
[C---:B------:R-:W-:Y:S02]  /*0390*/  ISETP.GE.U32.AND P3, PT, R19.reuse, R0, PT ;  /* 0x000000001300720c */ /* 0x040fe40003f66070 */
[----:B------:R-:W-:-:S04]  /*03a0*/  IADD3 R19, PT, PT, R19, UR7, RZ ;  /* 0x0000000713137c10 */ /* 0x000fc8000fffe0ff */
[CC--:B------:R-:W-:Y:S01]  /*03b0*/  ISETP.GE.U32.AND P1, PT, R19.reuse, R0.reuse, PT ;  /* 0x000000001300720c */ /* 0x0c0fe20003f26070 */
[----:B------:R-:W-:Y:S02]  /*03c0*/  VIADD R21, R19, UR7 ;  /* 0x0000000713157c36 */ /* 0x000fe40008000000 */
[----:B0-----:R0:W-:Y:S02]  /*03d0*/  @!P2 STS [R4+UR5], RZ ;  /* 0x000000ff0400a988 */ /* 0x0011e40008000805 */
[C---:B------:R-:W-:Y:S01]  /*03e0*/  VIADD R23, R21.reuse, UR7 ;  /* 0x0000000715177c36 */ /* 0x040fe20008000000 */
[----:B------:R-:W-:Y:S02]  /*03f0*/  ISETP.GE.U32.AND P2, PT, R21, R0, PT ;  /* 0x000000001500720c */ /* 0x000fe40003f46070 */
[----:B------:R-:W-:Y:S01]  /*0400*/  @!P3 LEA R16, R20, UR5, 0x2 ;  /* 0x000000051410bc11 */ /* 0x000fe2000f8e10ff */
[----:B------:R-:W-:-:S04]  /*0410*/  VIADD R25, R23, UR7 ;  /* 0x0000000717197c36 */ /* 0x000fc80008000000 */
[----:B------:R-:W-:Y:S01]  /*0420*/  VIADD R27, R25, UR7 ;  /* 0x00000007191b7c36 */ /* 0x000fe20008000000 */
[----:B------:R0:W-:Y:S01]  /*0430*/  @!P3 STS [R16], RZ ;  /* 0x000000ff1000b388 */ /* 0x0001e20000000800 */
[-C--:B------:R-:W-:Y:S02]  /*0440*/  ISETP.GE.U32.AND P3, PT, R23, R0.reuse, PT ;  /* 0x000000001700720c */ /* 0x080fe40003f66070 */
[-C--:B------:R-:W-:Y:S01]  /*0450*/  ISETP.GE.U32.AND P4, PT, R25, R0.reuse, PT ;  /* 0x000000001900720c */ /* 0x080fe20003f86070 */
[----:B------:R0:W-:Y:S01]  /*0460*/  @!P1 STS [R8+UR5], RZ ;  /* 0x000000ff08009988 */ /* 0x0001e20008000805 */
[C---:B------:R-:W-:Y:S02]  /*0470*/  IADD3 R19, PT, PT, R27.reuse, UR7, RZ ;  /* 0x000000071b137c10 */ /* 0x040fe4000fffe0ff */
[-C--:B------:R-:W-:Y:S01]  /*0480*/  ISETP.GE.U32.AND P5, PT, R27, R0.reuse, PT ;  /* 0x000000001b00720c */ /* 0x080fe20003fa6070 */
[----:B------:R0:W-:Y:S01]  /*0490*/  @!P2 STS [R9+UR5], RZ ;  /* 0x000000ff0900a988 */ /* 0x0001e20008000805 */
[----:B------:R-:W-:-:S02]  /*04a0*/  ISETP.GE.U32.AND P6, PT, R19, R0, PT ;  /* 0x000000001300720c */ /* 0x000fc40003fc6070 */
[----:B------:R-:W-:-:S03]  /*04b0*/  ISETP.NE.AND P1, PT, R14, RZ, PT ;  /* 0x000000ff0e00720c */ /* 0x000fc60003f25270 */
[----:B------:R0:W-:Y:S04]  /*04c0*/  @!P3 STS [R10+UR5], RZ ;  /* 0x000000ff0a00b988 */ /* 0x0001e80008000805 */
[----:B------:R0:W-:Y:S04]  /*04d0*/  @!P4 STS [R11+UR5], RZ ;  /* 0x000000ff0b00c988 */ /* 0x0001e80008000805 */
[----:B------:R0:W-:Y:S04]  /*04e0*/  @!P5 STS [R12+UR5], RZ ;  /* 0x000000ff0c00d988 */ /* 0x0001e80008000805 */
[----:B------:R0:W-:Y:S01]  /*04f0*/  @!P6 STS [R13+UR5], RZ ;  /* 0x000000ff0d00e988 */ /* 0x0001e20008000805 */
[----:B------:R-:W-:Y:S01]  /*0500*/  ULEA UR5, UR7, UR5, 0x5 ;  /* 0x0000000507057291 */ /* 0x000fe2000f8e28ff */
[----:B------:R-:W-:Y:S11]  /*0510*/  @P1 BRA `(.L_x_2) ;  /* 0xfffffffc008c1947 */ /* 0x000ff6000383ffff */
.L_x_1:
[----:B------:R-:W-:Y:S05]  /*0520*/  @!P0 BRA `(.L_x_0) ;  /* 0x0000000000f48947 */ /* 0x000fea0003800000 */
[----:B------:R-:W-:Y:S02]  /*0530*/  ISETP.GE.U32.AND P0, PT, R18, 0x4, PT ;  /* 0x000000041200780c */ /* 0x000fe40003f06070 */
[----:B------:R-:W-:-:S04]  /*0540*/  LOP3.LUT R14, R3, 0x3, RZ, 0xc0, !PT ;  /* 0x00000003030e7812 */ /* 0x000fc800078ec0ff */
[----:B------:R-:W-:-:S07]  /*0550*/  ISETP.NE.AND P4, PT, R14, RZ, PT ;  /* 0x000000ff0e00720c */ /* 0x000fce0003f85270 */
[----:B------:R-:W-:Y:S06]  /*0560*/  @!P0 BRA `(.L_x_3) ;  /* 0x0000000000748947 */ /* 0x000fec0003800000 */
[C---:B0-----:R-:W-:Y:S01]  /*0570*/  IMAD R9, R2.reuse, UR7, R5 ;  /* 0x0000000702097c24 */ /* 0x041fe2000f8e0205 */
[----:B------:R-:W-:-:S03]  /*0580*/  IADD3 R2, PT, PT, R2, 0x4, RZ ;  /* 0x0000000402027810 */ /* 0x000fc60007ffe0ff */
[C---:B------:R-:W-:Y:S01]  /*0590*/  VIADD R11, R9.reuse, UR7 ;  /* 0x00000007090b7c36 */ /* 0x040fe20008000000 */
[----:B------:R-:W-:-:S03]  /*05a0*/  ISETP.GE.U32.AND P0, PT, R9, R0, PT ;  /* 0x000000000900720c */ /* 0x000fc60003f06070 */
[C---:B------:R-:W-:Y:S01]  /*05b0*/  VIADD R13, R11.reuse, UR7 ;  /* 0x000000070b0d7c36 */ /* 0x040fe20008000000 */
[----:B------:R-:W-:-:S04]  /*05c0*/  ISETP.GE.U32.AND P1, PT, R11, R0, PT ;  /* 0x000000000b00720c */ /* 0x000fc80003f26070 */
[C---:B------:R-:W-:Y:S02]  /*05d0*/  IADD3 R17, PT, PT, R13.reuse, UR7, RZ ;  /* 0x000000070d117c10 */ /* 0x040fe4000fffe0ff */
[-C--:B------:R-:W-:Y:S02]  /*05e0*/  ISETP.GE.U32.AND P2, PT, R13, R0.reuse, PT ;  /* 0x000000000d00720c */ /* 0x080fe40003f46070 */
[----:B------:R-:W-:Y:S01]  /*05f0*/  ISETP.GE.U32.AND P3, PT, R17, R0, PT ;  /* 0x000000001100720c */ /* 0x000fe20003f66070 */
[----:B------:R-:W0:Y:S01]  /*0600*/  @!P0 S2R R19, SR_CgaCtaId ;  /* 0x0000000000138919 */ /* 0x000e220000008800 */
[----:B------:R-:W-:-:S03]  /*0610*/  @!P0 MOV R4, 0x400 ;  /* 0x0000040000048802 */ /* 0x000fc60000000f00 */
[----:B------:R-:W1:Y:S01]  /*0620*/  @!P1 S2R R21, SR_CgaCtaId ;  /* 0x0000000000159919 */ /* 0x000e620000008800 */
[----:B------:R-:W-:-:S05]  /*0630*/  @!P1 MOV R8, 0x400 ;  /* 0x0000040000089802 */ /* 0x000fca0000000f00 */
[----:B------:R-:W2:Y:S01]  /*0640*/  @!P2 S2R R23, SR_CgaCtaId ;  /* 0x000000000017a919 */ /* 0x000ea20000008800 */
[----:B------:R-:W-:Y:S02]  /*0650*/  @!P2 MOV R10, 0x400 ;  /* 0x00000400000aa802 */ /* 0x000fe40000000f00 */
[----:B------:R-:W-:Y:S01]  /*0660*/  @!P3 MOV R12, 0x400 ;  /* 0x00000400000cb802 */ /* 0x000fe20000000f00 */
[----:B------:R-:W3:Y:S01]  /*0670*/  @!P3 S2R R25, SR_CgaCtaId ;  /* 0x000000000019b919 */ /* 0x000ee20000008800 */
[----:B0-----:R-:W-:Y:S02]  /*0680*/  @!P0 LEA R4, R19, R4, 0x18 ;  /* 0x0000000413048211 */ /* 0x001fe400078ec0ff */
[----:B-1----:R-:W-:-:S03]  /*0690*/  @!P1 LEA R8, R21, R8, 0x18 ;  /* 0x0000000815089211 */ /* 0x002fc600078ec0ff */
[----:B------:R-:W-:Y:S02]  /*06a0*/  @!P0 IMAD R4, R9, 0x4, R4 ;  /* 0x0000000409048824 */ /* 0x000fe400078e0204 */
[----:B------:R-:W-:Y:S01]  /*06b0*/  @!P1 IMAD R8, R11, 0x4, R8 ;  /* 0x000000040b089824 */ /* 0x000fe200078e0208 */
[----:B--2---:R-:W-:Y:S02]  /*06c0*/  @!P2 LEA R10, R23, R10, 0x18 ;  /* 0x0000000a170aa211 */ /* 0x004fe400078ec0ff */
[----:B------:R1:W-:Y:S01]  /*06d0*/  @!P0 STS [R4], RZ ;  /* 0x000000ff04008388 */ /* 0x0003e20000000800 */
[----:B---3--:R-:W-:Y:S02]  /*06e0*/  @!P3 LEA R12, R25, R12, 0x18 ;  /* 0x0000000c190cb211 */ /* 0x008fe400078ec0ff */
[----:B------:R-:W-:Y:S01]  /*06f0*/  @!P2 IMAD R9, R13, 0x4, R10 ;  /* 0x000000040d09a824 */ /* 0x000fe200078e020a */
[----:B------:R1:W-:Y:S02]  /*0700*/  @!P1 STS [R8], RZ ;  /* 0x000000ff08009388 */ /* 0x0003e40000000800 */
[----:B------:R-:W-:-:S02]  /*0710*/  @!P3 IMAD R10, R17, 0x4, R12 ;  /* 0x00000004110ab824 */ /* 0x000fc400078e020c */
[----:B------:R1:W-:Y:S04]  /*0720*/  @!P2 STS [R9], RZ ;  /* 0x000000ff0900a388 */ /* 0x0003e80000000800 */
[----:B------:R1:W-:Y:S02]  /*0730*/  @!P3 STS [R10], RZ ;  /* 0x000000ff0a00b388 */ /* 0x0003e40000000800 */
.L_x_3:
[----:B------:R-:W-:Y:S05]  /*0740*/  @!P4 BRA `(.L_x_0) ;  /* 0x00000000006cc947 */ /* 0x000fea0003800000 */
[----:B------:R-:W-:Y:S02]  /*0750*/  ISETP.NE.AND P0, PT, R14, 0x1, PT ;  /* 0x000000010e00780c */ /* 0x000fe40003f05270 */
[----:B------:R-:W-:-:S04]  /*0760*/  LOP3.LUT R3, R3, 0x1, RZ, 0xc0, !PT ;  /* 0x0000000103037812 */ /* 0x000fc800078ec0ff */
[----:B------:R-:W-:-:S07]  /*0770*/  ISETP.NE.U32.AND P2, PT, R3, 0x1, PT ;  /* 0x000000010300780c */ /* 0x000fce0003f45070 */
[----:B------:R-:W-:Y:S06]  /*0780*/  @!P0 BRA `(.L_x_4) ;  /* 0x00000000003c8947 */ /* 0x000fec0003800000 */
[C---:B------:R-:W-:Y:S02]  /*0790*/  IMAD R3, R2.reuse, UR7, R5 ;  /* 0x0000000702037c24 */ /* 0x040fe4000f8e0205 */
[----:B------:R-:W-:Y:S02]  /*07a0*/  VIADD R2, R2, 0x2 ;  /* 0x0000000202027836 */ /* 0x000fe40000000000 */
[C---:B01----:R-:W-:Y:S01]  /*07b0*/  VIADD R9, R3.reuse, UR7 ;  /* 0x0000000703097c36 */ /* 0x043fe20008000000 */
[----:B------:R-:W-:-:S04]  /*07c0*/  ISETP.GE.U32.AND P0, PT, R3, R0, PT ;  /* 0x000000000300720c */ /* 0x000fc80003f06070 */
[----:B------:R-:W-:-:S09]  /*07d0*/  ISETP.GE.U32.AND P1, PT, R9, R0, PT ;  /* 0x000000000900720c */ /* 0x000fd20003f26070 */
[----:B------:R-:W0:Y:S01]  /*07e0*/  @!P0 S2R R11, SR_CgaCtaId ;  /* 0x00000000000b8919 */ /* 0x000e220000008800 */
[----:B------:R-:W-:-:S03]  /*07f0*/  @!P0 MOV R4, 0x400 ;  /* 0x0000040000048802 */ /* 0x000fc60000000f00 */
[----:B------:R-:W1:Y:S01]  /*0800*/  @!P1 S2R R13, SR_CgaCtaId ;  /* 0x00000000000d9919 */ /* 0x000e620000008800 */
[----:B------:R-:W-:Y:S02]  /*0810*/  @!P1 MOV R8, 0x400 ;  /* 0x0000040000089802 */ /* 0x000fe40000000f00 */
[----:B0-----:R-:W-:Y:S02]  /*0820*/  @!P0 LEA R4, R11, R4, 0x18 ;  /* 0x000000040b048211 */ /* 0x001fe400078ec0ff */
[----:B-1----:R-:W-:-:S03]  /*0830*/  @!P1 LEA R8, R13, R8, 0x18 ;  /* 0x000000080d089211 */ /* 0x002fc600078ec0ff */
[----:B------:R-:W-:Y:S02]  /*0840*/  @!P0 IMAD R3, R3, 0x4, R4 ;  /* 0x0000000403038824 */ /* 0x000fe400078e0204 */
[----:B------:R-:W-:-:S03]  /*0850*/  @!P1 IMAD R4, R9, 0x4, R8 ;  /* 0x0000000409049824 */ /* 0x000fc600078e0208 */
[----:B------:R2:W-:Y:S04]  /*0860*/  @!P0 STS [R3], RZ ;  /* 0x000000ff03008388 */ /* 0x0005e80000000800 */
[----:B------:R2:W-:Y:S02]  /*0870*/  @!P1 STS [R4], RZ ;  /* 0x000000ff04009388 */ /* 0x0005e40000000800 */
.L_x_4:
[----:B------:R-:W-:Y:S05]  /*0880*/  @P2 BRA `(.L_x_0) ;  /* 0x00000000001c2947 */ /* 0x000fea0003800000 */
[----:B--2---:R-:W-:-:S05]  /*0890*/  IMAD R3, R2, UR7, R5 ;  /* 0x0000000702037c24 */ /* 0x004fca000f8e0205 */
[----:B------:R-:W-:-:S13]  /*08a0*/  ISETP.GE.U32.AND P0, PT, R3, R0, PT ;  /* 0x000000000300720c */ /* 0x000fda0003f06070 */
[----:B01----:R-:W0:Y:S01]  /*08b0*/  @!P0 S2R R9, SR_CgaCtaId ;  /* 0x0000000000098919 */ /* 0x003e220000008800 */
[----:B------:R-:W-:-:S04]  /*08c0*/  @!P0 MOV R0, 0x400 ;  /* 0x0000040000008802 */ /* 0x000fc80000000f00 */
[----:B0-----:R-:W-:-:S04]  /*08d0*/  @!P0 LEA R0, R9, R0, 0x18 ;  /* 0x0000000009008211 */ /* 0x001fc800078ec0ff */
[----:B------:R-:W-:-:S05]  /*08e0*/  @!P0 LEA R0, R3, R0, 0x2 ;  /* 0x0000000003008211 */ /* 0x000fca00078e10ff */
[----:B------:R3:W-:Y:S02]  /*08f0*/  @!P0 STS [R0], RZ ;  /* 0x000000ff00008388 */ /* 0x0007e40000000800 */
.L_x_0:
[----:B01----:R-:W0:Y:S01]  /*0900*/  LDC R8, c[0x0][0x3a0] ;  /* 0x0000e800ff087b82 */ /* 0x003e220000000800 */
[----:B---3--:R-:W-:Y:S01]  /*0910*/  VIADD R0, R15, 0x1 ;  /* 0x000000010f007836 */ /* 0x008fe20000000000 */
[----:B------:R-:W1:Y:S04]  /*0920*/  LDCU UR10, c[0x0][0x3ac] ;  /* 0x00007580ff0a77ac */ /* 0x000e680008000800 */
[----:B0-----:R-:W-:-:S13]  /*0930*/  ISETP.GE.AND P0, PT, R0, R8, PT ;  /* 0x000000080000720c */ /* 0x001fda0003f06270 */
[----:B-1----:R-:W-:Y:S05]  /*0940*/  @P0 BRA `(.L_x_5) ;  /* 0x00000038002c0947 */ /* 0x002fea0003800000 */
[----:B------:R-:W0:Y:S08]  /*0950*/  LDC.64 R16, c[0x0][0x380] ;  /* 0x0000e000ff107b82 */ /* 0x000e300000000a00 */
[----:B------:R-:W1:Y:S08]  /*0960*/  LDC.64 R18, c[0x0][0x388] ;  /* 0x0000e200ff127b82 */ /* 0x000e700000000a00 */
[----:B------:R-:W3:Y:S01]  /*0970*/  LDC.64 R20, c[0x0][0x390] ;  /* 0x0000e400ff147b82 */ /* 0x000ee20000000a00 */
[----:B0-----:R-:W-:-:S06]  /*0980*/  IMAD.WIDE R16, R15, 0x8, R16 ;  /* 0x000000080f107825 */ /* 0x001fcc00078e0210 */
[----:B------:R-:W5:Y:S01]  /*0990*/  LDG.E.64 R16, desc[UR8][R16.64] ;  /* 0x0000000810107981 */ /* 0x000f62000c1e1b00 */
[----:B-1----:R-:W-:-:S06]  /*09a0*/  IMAD.WIDE R18, R15, 0x8, R18 ;  /* 0x000000080f127825 */ /* 0x002fcc00078e0212 */
[----:B------:R-:W5:Y:S01]  /*09b0*/  LDG.E.64 R18, desc[UR8][R18.64] ;  /* 0x0000000812127981 */ /* 0x000f62000c1e1b00 */
[----:B---3--:R-:W-:-:S06]  /*09c0*/  IMAD.WIDE R20, R15, 0x8, R20 ;  /* 0x000000080f147825 */ /* 0x008fcc00078e0214 */
[----:B------:R-:W5:Y:S01]  /*09d0*/  LDG.E.64 R20, desc[UR8][R20.64] ;  /* 0x0000000814147981 */ /* 0x000f62000c1e1b00 */
[----:B--2---:R-:W0:Y:S01]  /*09e0*/  LDC R4, c[0x0][0x3a8] ;  /* 0x0000ea00ff047b82 */ /* 0x004e220000000800 */
[----:B------:R-:W-:-:S07]  /*09f0*/  IADD3 R2, PT, PT, -R15, -0x2, R8 ;  /* 0xfffffffe0f027810 */ /* 0x000fce0007ffe108 */
[----:B------:R-:W1:Y:S01]  /*0a00*/  LDC R3, c[0x0][0x3ac] ;  /* 0x0000eb00ff037b82 */ /* 0x000e620000000800 */
[----:B------:R-:W-:Y:S01]  /*0a10*/  ISETP.GE.U32.AND P0, PT, R2, 0x7, PT ;  /* 0x000000070200780c */ /* 0x000fe20003f06070 */
[----:B------:R-:W-:Y:S01]  /*0a20*/  ULOP3.LUT UR5, URZ, UR4, URZ, 0x33, !UPT ;  /* 0x00000004ff057292 */ /* 0x000fe2000f8e33ff */
[----:B------:R-:W-:Y:S05]  /*0a30*/  BSSY B1, `(.L_x_6) ;  /* 0x00001c4000017945 */ /* 0x000fea0003800000 */
[----:B------:R-:W-:-:S04]  /*0a40*/  IADD3 R2, PT, PT, -R5, UR5, R8 ;  /* 0x0000000505027c10 */ /* 0x000fc8000fffe108 */
[----:B------:R-:W-:Y:S02]  /*0a50*/  LOP3.LUT R32, R2, 0x7, RZ, 0xc0, !PT ;  /* 0x0000000702207812 */ /* 0x000fe400078ec0ff */
[----:B------:R-:W-:Y:S05]  /*0a60*/  @!P0 BRA `(.L_x_7) ;  /* 0x0000001c00008947 */ /* 0x000fea0003800000 */
[----:B------:R-:W-:Y:S01]  /*0a70*/  LOP3.LUT R33, R2, 0xfffffff8, RZ, 0xc0, !PT ;  /* 0xfffffff802217812 */ /* 0x000fe200078ec0ff */
[----:B------:R-:W-:Y:S04]  /*0a80*/  BSSY B0, `(.L_x_8) ;  /* 0x00001bd000007945 */ /* 0x000fe80003800000 */
[----:B------:R-:W-:-:S07]  /*0a90*/  IMAD.MOV R33, RZ, RZ, -R33 ;  /* 0x000000ffff217224 */ /* 0x000fce00078e0a21 */
.L_x_41:
[----:B--2---:R-:W2:Y:S08]  /*0aa0*/  LDC.64 R22, c[0x0][0x388] ;  /* 0x0000e200ff167b82 */ /* 0x004eb00000000a00 */
[----:B------:R-:W3:Y:S08]  /*0ab0*/  LDC.64 R24, c[0x0][0x380] ;  /* 0x0000e000ff187b82 */ /* 0x000ef00000000a00 */
[----:B------:R-:W4:Y:S01]  /*0ac0*/  LDC.64 R26, c[0x0][0x390] ;  /* 0x0000e400ff1a7b82 */ /* 0x000f220000000a00 */
[----:B--2---:R-:W-:-:S05]  /*0ad0*/  IMAD.WIDE R22, R0, 0x8, R22 ;  /* 0x0000000800167825 */ /* 0x004fca00078e0216 */
[----:B------:R-:W2:Y:S01]  /*0ae0*/  LDG.E.64 R10, desc[UR8][R22.64] ;  /* 0x00000008160a7981 */ /* 0x000ea2000c1e1b00 */
[----:B---3--:R-:W-:-:S05]  /*0af0*/  IMAD.WIDE R24, R0, 0x8, R24 ;  /* 0x0000000800187825 */ /* 0x008fca00078e0218 */
[----:B------:R-:W3:Y:S01]  /*0b00*/  LDG.E.64 R8, desc[UR8][R24.64] ;  /* 0x0000000818087981 */ /* 0x000ee2000c1e1b00 */
[----:B----4-:R-:W-:-:S05]  /*0b10*/  IMAD.WIDE R26, R0, 0x8, R26 ;  /* 0x00000008001a7825 */ /* 0x010fca00078e021a */
[----:B------:R-:W4:Y:S01]  /*0b20*/  LDG.E.64 R12, desc[UR8][R26.64] ;  /* 0x000000081a0c7981 */ /* 0x000f22000c1e1b00 */
[----:B------:R-:W-:Y:S01]  /*0b30*/  IMAD.MOV.U32 R34, RZ, RZ, 0x0 ;  /* 0x00000000ff227424 */ /* 0x000fe200078e00ff */
[----:B------:R-:W-:Y:S01]  /*0b40*/  MOV R35, 0x3fd80000 ;  /* 0x3fd8000000237802 */ /* 0x000fe20000000f00 */
[----:B------:R-:W-:Y:S05]  /*0b50*/  YIELD ;  /* 0x0000000000007946 */ /* 0x000fea0003800000 */
[----:B------:R-:W-:Y:S01]  /*0b60*/  BSSY.RECONVERGENT B3, `(.L_x_9) ;  /* 0x0000019000037945 */ /* 0x000fe20003800200 */
[----:B--2--5:R-:W-:Y:S02]  /*0b70*/  DADD R10, R18, -R10 ;  /* 0x00000000120a7229 */ /* 0x024fe4000000080a */
[----:B---3--:R-:W-:-:S06]  /*0b80*/  DADD R8, R16, -R8 ;  /* 0x0000000010087229 */ /* 0x008fcc0000000808 */
[----:B------:R-:W-:Y:S02]  /*0b90*/  DMUL R10, R10, R10 ;  /* 0x0000000a0a0a7228 */ /* 0x000fe40000000000 */
[----:B----4-:R-:W-:-:S06]  /*0ba0*/  DADD R12, R20, -R12 ;  /* 0x00000000140c7229 */ /* 0x010fcc000000080c */
[----:B------:R-:W-:-:S08]  /*0bb0*/  DFMA R10, R8, R8, R10 ;  /* 0x00000008080a722b */ /* 0x000fd0000000000a */
[----:B------:R-:W-:-:S06]  /*0bc0*/  DFMA R28, R12, R12, R10 ;  /* 0x0000000c0c1c722b */ /* 0x000fcc000000000a */
[----:B------:R-:W2:Y:S04]  /*0bd0*/  MUFU.RSQ64H R31, R29 ;  /* 0x0000001d001f7308 */ /* 0x000ea80000001c00 */
[----:B------:R-:W-:-:S05]  /*0be0*/  VIADD R30, R29, 0xfcb00000 ;  /* 0xfcb000001d1e7836 */ /* 0x000fca0000000000 */
[----:B------:R-:W-:Y:S01]  /*0bf0*/  ISETP.GE.U32.AND P0, PT, R30, 0x7ca00000, PT ;  /* 0x7ca000001e00780c */ /* 0x000fe20003f06070 */
[----:B--2---:R-:W-:-:S08]  /*0c00*/  DMUL R8, R30, R30 ;  /* 0x0000001e1e087228 */ /* 0x004fd00000000000 */
[----:B------:R-:W-:-:S08]  /*0c10*/  DFMA R8, R28, -R8, 1 ;  /* 0x3ff000001c08742b */ /* 0x000fd00000000808 */
[----:B------:R-:W-:Y:S02]  /*0c20*/  DFMA R34, R8, R34, 0.5 ;  /* 0x3fe000000822742b */ /* 0x000fe40000000022 */
[----:B------:R-:W-:-:S08]  /*0c30*/  DMUL R8, R30, R8 ;  /* 0x000000081e087228 */ /* 0x000fd00000000000 */
[----:B------:R-:W-:-:S08]  /*0c40*/  DFMA R34, R34, R8, R30 ;  /* 0x000000082222722b */ /* 0x000fd0000000001e */
[----:B------:R-:W-:Y:S02]  /*0c50*/  DMUL R10, R28, R34 ;  /* 0x000000221c0a7228 */ /* 0x000fe40000000000 */
[----:B------:R-:W-:Y:S02]  /*0c60*/  VIADD R9, R35, 0xfff00000 ;  /* 0xfff0000023097836 */ /* 0x000fe40000000000 */
[----:B------:R-:W-:-:S04]  /*0c70*/  IMAD.MOV.U32 R8, RZ, RZ, R34 ;  /* 0x000000ffff087224 */ /* 0x000fc800078e0022 */
[----:B------:R-:W-:-:S08]  /*0c80*/  DFMA R12, R10, -R10, R28 ;  /* 0x8000000a0a0c722b */ /* 0x000fd0000000001c */
[----:B------:R-:W-:Y:S01]  /*0c90*/  DFMA R40, R12, R8, R10 ;  /* 0x000000080c28722b */ /* 0x000fe2000000000a */
[----:B------:R-:W-:Y:S10]  /*0ca0*/  @!P0 BRA `(.L_x_10) ;  /* 0x0000000000108947 */ /* 0x000ff40003800000 */
[----:B------:R-:W-:Y:S01]  /*0cb0*/  IMAD.MOV.U32 R8, RZ, RZ, R30 ;  /* 0x000000ffff087224 */ /* 0x000fe200078e001e */
[----:B------:R-:W-:Y:S01]  /*0cc0*/  MOV R30, 0xcf0 ;  /* 0x00000cf0001e7802 */ /* 0x000fe20000000f00 */
[----:B------:R-:W-:-:S07]  /*0cd0*/  IMAD.MOV.U32 R14, RZ, RZ, R34 ;  /* 0x000000ffff0e7224 */ /* 0x000fce00078e0022 */
[----:B01----:R-:W-:Y:S05]  /*0ce0*/  CALL.REL.NOINC `($__internal_1_$__cuda_sm20_dsqrt_rn_f64_mediumpath_v1) ;  /* 0x0000004800407944 */ /* 0x003fea0003c00000 */
.L_x_10:
[----:B------:R-:W-:Y:S05]  /*0cf0*/  BSYNC.RECONVERGENT B3 ;  /* 0x0000000000037941 */ /* 0x000fea0003800200 */
.L_x_9:
[----:B------:R-:W2:Y:S01]  /*0d00*/  LDC.64 R8, c[0x0][0x3a8] ;  /* 0x0000ea00ff087b82 */ /* 0x000ea20000000a00 */
[----:B------:R-:W2:Y:S01]  /*0d10*/  MUFU.RCP64H R11, UR10 ;  /* 0x0000000a000b7d08 */ /* 0x000ea20008001800 */
[----:B------:R-:W-:Y:S01]  /*0d20*/  MOV R10, 0x1 ;  /* 0x00000001000a7802 */ /* 0x000fe20000000f00 */
[----:B------:R-:W-:Y:S01]  /*0d30*/  BSSY.RECONVERGENT B3, `(.L_x_11) ;  /* 0x000000f000037945 */ /* 0x000fe20003800200 */
[----:B------:R-:W-:-:S04]  /*0d40*/  FSETP.GEU.AND P1, PT, |R41|, 6.5827683646048100446e-37, PT ;  /* 0x036000002900780b */ /* 0x000fc80003f2e200 */
[----:B--2---:R-:W-:-:S08]  /*0d50*/  DFMA R12, R10, -R8, 1 ;  /* 0x3ff000000a0c742b */ /* 0x004fd00000000808 */
[----:B------:R-:W-:-:S08]  /*0d60*/  DFMA R12, R12, R12, R12 ;  /* 0x0000000c0c0c722b */ /* 0x000fd0000000000c */
[----:B------:R-:W-:-:S08]  /*0d70*/  DFMA R12, R10, R12, R10 ;  /* 0x0000000c0a0c722b */ /* 0x000fd0000000000a */
[----:B------:R-:W-:-:S08]  /*0d80*/  DFMA R10, R12, -R8, 1 ;  /* 0x3ff000000c0a742b */ /* 0x000fd00000000808 */
[----:B------:R-:W-:-:S08]  /*0d90*/  DFMA R10, R12, R10, R12 ;  /* 0x0000000a0c0a722b */ /* 0x000fd0000000000c */
[----:B------:R-:W-:-:S08]  /*0da0*/  DMUL R38, R10, R40 ;  /* 0x000000280a267228 */ /* 0x000fd00000000000 */
[----:B------:R-:W-:-:S08]  /*0db0*/  DFMA R8, R38, -R8, R40 ;  /* 0x800000082608722b */ /* 0x000fd00000000028 */
[----:B------:R-:W-:-:S10]  /*0dc0*/  DFMA R38, R10, R8, R38 ;  /* 0x000000080a26722b */ /* 0x000fd40000000026 */
[----:B------:R-:W-:-:S05]  /*0dd0*/  FFMA R8, RZ, UR10, R39 ;  /* 0x0000000aff087c23 */ /* 0x000fca0008000027 */
[----:B------:R-:W-:-:S13]  /*0de0*/  FSETP.GT.AND P0, PT, |R8|, 1.469367938527859385e-39, PT ;  /* 0x001000000800780b */ /* 0x000fda0003f04200 */
[----:B------:R-:W-:Y:S05]  /*0df0*/  @P0 BRA P1, `(.L_x_12) ;  /* 0x0000000000080947 */ /* 0x000fea0000800000 */
[----:B------:R-:W-:-:S07]  /*0e00*/  MOV R8, 0xe20 ;  /* 0x00000e2000087802 */ /* 0x000fce0000000f00 */
[----:B01----:R-:W-:Y:S05]  /*0e10*/  CALL.REL.NOINC `($__internal_0_$__cuda_sm20_div_rn_f64_full) ;  /* 0x00000040007c7944 */ /* 0x003fea0003c00000 */
.L_x_12:
[----:B------:R-:W-:Y:S05]  /*0e20*/  BSYNC.RECONVERGENT B3 ;  /* 0x0000000000037941 */ /* 0x000fea0003800200 */
.L_x_11:
[----:B------:R-:W2:Y:S04]  /*0e30*/  LDG.E.64 R12, desc[UR8][R22.64+0x8] ;  /* 0x00000808160c7981 */ /* 0x000ea8000c1e1b00 */
[----:B------:R-:W3:Y:S04]  /*0e40*/  LDG.E.64 R10, desc[UR8][R24.64+0x8] ;  /* 0x00000808180a7981 */ /* 0x000ee8000c1e1b00 */
[----:B------:R-:W4:Y:S01]  /*0e50*/  LDG.E.64 R8, desc[UR8][R26.64+0x8] ;  /* 0x000008081a087981 */ /* 0x000f22000c1e1b00 */
[----:B------:R-:W-:Y:S01]  /*0e60*/  IMAD.MOV.U32 R36, RZ, RZ, 0x0 ;  /* 0x00000000ff247424 */ /* 0x000fe200078e00ff */
[----:B------:R-:W5:Y:S01]  /*0e70*/  F2I.F64.TRUNC R39, R38 ;  /* 0x0000002600277311 */ /* 0x000f62000030d100 */
[----:B------:R-:W-:Y:S01]  /*0e80*/  IMAD.MOV.U32 R37, RZ, RZ, 0x3fd80000 ;  /* 0x3fd80000ff257424 */ /* 0x000fe200078e00ff */
[----:B------:R-:W-:Y:S01]  /*0e90*/  MOV R34, 0x400 ;  /* 0x0000040000227802 */ /* 0x000fe20000000f00 */
[----:B------:R-:W-:Y:S01]  /*0ea0*/  BSSY.RECONVERGENT B3, `(.L_x_13) ;  /* 0x000001d000037945 */ /* 0x000fe20003800200 */
[----:B--2---:R-:W-:-:S02]  /*0eb0*/  DADD R12, R18, -R12 ;  /* 0x00000000120c7229 */ /* 0x004fc4000000080c */
[----:B---3--:R-:W-:-:S06]  /*0ec0*/  DADD R10, R16, -R10 ;  /* 0x00000000100a7229 */ /* 0x008fcc000000080a */
[----:B------:R-:W-:Y:S02]  /*0ed0*/  DMUL R12, R12, R12 ;  /* 0x0000000c0c0c7228 */ /* 0x000fe40000000000 */
[----:B----4-:R-:W-:-:S06]  /*0ee0*/  DADD R8, R20, -R8 ;  /* 0x0000000014087229 */ /* 0x010fcc0000000808 */
[----:B------:R-:W-:Y:S01]  /*0ef0*/  DFMA R12, R10, R10, R12 ;  /* 0x0000000a0a0c722b */ /* 0x000fe2000000000c */
[----:B------:R-:W2:Y:S07]  /*0f00*/  S2R R11, SR_CgaCtaId ;  /* 0x00000000000b7919 */ /* 0x000eae0000008800 */
[----:B------:R-:W-:-:S06]  /*0f10*/  DFMA R28, R8, R8, R12 ;  /* 0x00000008081c722b */ /* 0x000fcc000000000c */
[----:B------:R-:W3:Y:S04]  /*0f20*/  MUFU.RSQ64H R31, R29 ;  /* 0x0000001d001f7308 */ /* 0x000ee80000001c00 */
[----:B------:R-:W-:-:S05]  /*0f30*/  VIADD R30, R29, 0xfcb00000 ;  /* 0xfcb000001d1e7836 */ /* 0x000fca0000000000 */
[----:B------:R-:W-:Y:S01]  /*0f40*/  ISETP.GE.U32.AND P0, PT, R30, 0x7ca00000, PT ;  /* 0x7ca000001e00780c */ /* 0x000fe20003f06070 */
[----:B---3--:R-:W-:Y:S01]  /*0f50*/  DMUL R8, R30, R30 ;  /* 0x0000001e1e087228 */ /* 0x008fe20000000000 */
[----:B--2---:R-:W-:-:S07]  /*0f60*/  LEA R34, R11, R34, 0x18 ;  /* 0x000000220b227211 */ /* 0x004fce00078ec0ff */
[----:B------:R-:W-:Y:S01]  /*0f70*/  DFMA R8, R28, -R8, 1 ;  /* 0x3ff000001c08742b */ /* 0x000fe20000000808 */
[----:B-----5:R-:W-:-:S05]  /*0f80*/  IMAD R14, R39, 0x4, R34 ;  /* 0x00000004270e7824 */ /* 0x020fca00078e0222 */
[----:B------:R2:W-:Y:S02]  /*0f90*/  ATOMS.POPC.INC.32 RZ, [R14+URZ] ;  /* 0x000000000eff7f8c */ /* 0x0005e4000d8000ff */
[----:B------:R-:W-:Y:S02]  /*0fa0*/  DFMA R36, R8, R36, 0.5 ;  /* 0x3fe000000824742b */ /* 0x000fe40000000024 */
[----:B------:R-:W-:-:S08]  /*0fb0*/  DMUL R8, R30, R8 ;  /* 0x000000081e087228 */ /* 0x000fd00000000000 */
[----:B------:R-:W-:-:S08]  /*0fc0*/  DFMA R36, R36, R8, R30 ;  /* 0x000000082424722b */ /* 0x000fd0000000001e */
[----:B------:R-:W-:Y:S02]  /*0fd0*/  DMUL R10, R28, R36 ;  /* 0x000000241c0a7228 */ /* 0x000fe40000000000 */
[----:B------:R-:W-:Y:S01]  /*0fe0*/  IADD3 R9, PT, PT, R37, -0x100000, RZ ;  /* 0xfff0000025097810 */ /* 0x000fe20007ffe0ff */
[----:B------:R-:W-:-:S05]  /*0ff0*/  IMAD.MOV.U32 R8, RZ, RZ, R36 ;  /* 0x000000ffff087224 */ /* 0x000fca00078e0024 */
[----:B------:R-:W-:-:S08]  /*1000*/  DFMA R12, R10, -R10, R28 ;  /* 0x8000000a0a0c722b */ /* 0x000fd0000000001c */
[----:B------:R-:W-:Y:S01]  /*1010*/  DFMA R40, R12, R8, R10 ;  /* 0x000000080c28722b */ /* 0x000fe2000000000a */
[----:B--2---:R-:W-:Y:S10]  /*1020*/  @!P0 BRA `(.L_x_14) ;  /* 0x0000000000108947 */ /* 0x004ff40003800000 */
[----:B------:R-:W-:Y:S01]  /*1030*/  IMAD.MOV.U32 R8, RZ, RZ, R30 ;  /* 0x000000ffff087224 */ /* 0x000fe200078e001e */
[----:B------:R-:W-:Y:S01]  /*1040*/  MOV R30, 0x1070 ;  /* 0x00001070001e7802 */ /* 0x000fe20000000f00 */
[----:B------:R-:W-:-:S07]  /*1050*/  IMAD.MOV.U32 R14, RZ, RZ, R36 ;  /* 0x000000ffff0e7224 */ /* 0x000fce00078e0024 */
[----:B01----:R-:W-:Y:S05]  /*1060*/  CALL.REL.NOINC `($__internal_1_$__cuda_sm20_dsqrt_rn_f64_mediumpath_v1) ;  /* 0x0000004400607944 */ /* 0x003fea0003c00000 */
.L_x_14:
[----:B------:R-:W-:Y:S05]  /*1070*/  BSYNC.RECONVERGENT B3 ;  /* 0x0000000000037941 */ /* 0x000fea0003800200 */
.L_x_13:
[----:B------:R-:W2:Y:S01]  /*1080*/  LDC.64 R8, c[0x0][0x3a8] ;  /* 0x0000ea00ff087b82 */ /* 0x000ea20000000a00 */
[----:B------:R-:W2:Y:S01]  /*1090*/  MUFU.RCP64H R11, UR10 ;  /* 0x0000000a000b7d08 */ /* 0x000ea20008001800 */
[----:B------:R-:W-:Y:S01]  /*10a0*/  IMAD.MOV.U32 R10, RZ, RZ, 0x1 ;  /* 0x00000001ff0a7424 */ /* 0x000fe200078e00ff */
[----:B------:R-:W-:Y:S01]  /*10b0*/  FSETP.GEU.AND P1, PT, |R41|, 6.5827683646048100446e-37, PT ;  /* 0x036000002900780b */ /* 0x000fe20003f2e200 */
[----:B------:R-:W-:Y:S04]  /*10c0*/  BSSY.RECONVERGENT B3, `(.L_x_15) ;  /* 0x000000e000037945 */ /* 0x000fe80003800200 */
        /* <DEDUP_REMOVED lines=13> */
.L_x_16:
[----:B------:R-:W-:Y:S05]  /*11a0*/  BSYNC.RECONVERGENT B3 ;  /* 0x0000000000037941 */ /* 0x000fea0003800200 */
.L_x_15:
[----:B------:R-:W2:Y:S04]  /*11b0*/  LDG.E.64 R12, desc[UR8][R22.64+0x10] ;  /* 0x00001008160c7981 */ /* 0x000ea8000c1e1b00 */
[----:B------:R-:W3:Y:S04]  /*11c0*/  LDG.E.64 R10, desc[UR8][R24.64+0x10] ;  /* 0x00001008180a7981 */ /* 0x000ee8000c1e1b00 */
[----:B------:R-:W4:Y:S01]  /*11d0*/  LDG.E.64 R8, desc[UR8][R26.64+0x10] ;  /* 0x000010081a087981 */ /* 0x000f22000c1e1b00 */
[----:B------:R-:W-:Y:S01]  /*11e0*/  IMAD.MOV.U32 R36, RZ, RZ, 0x0 ;  /* 0x00000000ff247424 */ /* 0x000fe200078e00ff */
[----:B------:R-:W5:Y:S01]  /*11f0*/  F2I.F64.TRUNC R39, R38 ;  /* 0x0000002600277311 */ /* 0x000f62000030d100 */
[----:B------:R-:W-:Y:S01]  /*1200*/  IMAD.MOV.U32 R37, RZ, RZ, 0x3fd80000 ;  /* 0x3fd80000ff257424 */ /* 0x000fe200078e00ff */
[----:B------:R-:W-:Y:S01]  /*1210*/  BSSY.RECONVERGENT B3, `(.L_x_17) ;  /* 0x000001b000037945 */ /* 0x000fe20003800200 */
[----:B-----5:R-:W-:-:S05]  /*1220*/  IMAD R14, R39, 0x4, R34 ;  /* 0x00000004270e7824 */ /* 0x020fca00078e0222 */
[----:B------:R0:W-:Y:S01]  /*1230*/  ATOMS.POPC.INC.32 RZ, [R14+URZ] ;  /* 0x000000000eff7f8c */ /* 0x0001e2000d8000ff */
[----:B--2---:R-:W-:Y:S02]  /*1240*/  DADD R12, R18, -R12 ;  /* 0x00000000120c7229 */ /* 0x004fe4000000080c */
[----:B---3--:R-:W-:-:S06]  /*1250*/  DADD R10, R16, -R10 ;  /* 0x00000000100a7229 */ /* 0x008fcc000000080a */
[----:B------:R-:W-:Y:S02]  /*1260*/  DMUL R12, R12, R12 ;  /* 0x0000000c0c0c7228 */ /* 0x000fe40000000000 */
[----:B----4-:R-:W-:-:S06]  /*1270*/  DADD R8, R20, -R8 ;  /* 0x0000000014087229 */ /* 0x010fcc0000000808 */
[----:B------:R-:W-:-:S08]  /*1280*/  DFMA R12, R10, R10, R12 ;  /* 0x0000000a0a0c722b */ /* 0x000fd0000000000c */
[----:B------:R-:W-:-:S06]  /*1290*/  DFMA R28, R8, R8, R12 ;  /* 0x00000008081c722b */ /* 0x000fcc000000000c */
[----:B------:R-:W2:Y:S04]  /*12a0*/  MUFU.RSQ64H R31, R29 ;  /* 0x0000001d001f7308 */ /* 0x000ea80000001c00 */
[----:B------:R-:W-:-:S04]  /*12b0*/  IADD3 R30, PT, PT, R29, -0x3500000, RZ ;  /* 0xfcb000001d1e7810 */ /* 0x000fc80007ffe0ff */
[----:B------:R-:W-:Y:S02]  /*12c0*/  ISETP.GE.U32.AND P0, PT, R30, 0x7ca00000, PT ;  /* 0x7ca000001e00780c */ /* 0x000fe40003f06070 */
[----:B--2---:R-:W-:-:S08]  /*12d0*/  DMUL R8, R30, R30 ;  /* 0x0000001e1e087228 */ /* 0x004fd00000000000 */
[----:B------:R-:W-:-:S08]  /*12e0*/  DFMA R8, R28, -R8, 1 ;  /* 0x3ff000001c08742b */ /* 0x000fd00000000808 */
[----:B------:R-:W-:Y:S02]  /*12f0*/  DFMA R36, R8, R36, 0.5 ;  /* 0x3fe000000824742b */ /* 0x000fe40000000024 */
[----:B------:R-:W-:-:S08]  /*1300*/  DMUL R8, R30, R8 ;  /* 0x000000081e087228 */ /* 0x000fd00000000000 */
[----:B------:R-:W-:-:S08]  /*1310*/  DFMA R36, R36, R8, R30 ;  /* 0x000000082424722b */ /* 0x000fd0000000001e */
[----:B------:R-:W-:Y:S02]  /*1320*/  DMUL R10, R28, R36 ;  /* 0x000000241c0a7228 */ /* 0x000fe40000000000 */
[----:B------:R-:W-:Y:S01]  /*1330*/  VIADD R9, R37, 0xfff00000 ;  /* 0xfff0000025097836 */ /* 0x000fe20000000000 */
[----:B------:R-:W-:-:S05]  /*1340*/  MOV R8, R36 ;  /* 0x0000002400087202 */ /* 0x000fca0000000f00 */
[----:B------:R-:W-:-:S08]  /*1350*/  DFMA R12, R10, -R10, R28 ;  /* 0x8000000a0a0c722b */ /* 0x000fd0000000001c */
[----:B------:R-:W-:Y:S01]  /*1360*/  DFMA R40, R12, R8, R10 ;  /* 0x000000080c28722b */ /* 0x000fe2000000000a */
[----:B0-----:R-:W-:Y:S10]  /*1370*/  @!P0 BRA `(.L_x_18) ;  /* 0x0000000000108947 */ /* 0x001ff40003800000 */
[----:B------:R-:W-:Y:S01]  /*1380*/  IMAD.MOV.U32 R8, RZ, RZ, R30 ;  /* 0x000000ffff087224 */ /* 0x000fe200078e001e */
[----:B------:R-:W-:Y:S01]  /*1390*/  MOV R30, 0x13c0 ;  /* 0x000013c0001e7802 */ /* 0x000fe20000000f00 */
[----:B------:R-:W-:-:S07]  /*13a0*/  IMAD.MOV.U32 R14, RZ, RZ, R36 ;  /* 0x000000ffff0e7224 */ /* 0x000fce00078e0024 */
[----:B-1----:R-:W-:Y:S05]  /*13b0*/  CALL.REL.NOINC `($__internal_1_$__cuda_sm20_dsqrt_rn_f64_mediumpath_v1) ;  /* 0x00000040008c7944 */ /* 0x002fea0003c00000 */
.L_x_18:
[----:B------:R-:W-:Y:S05]  /*13c0*/  BSYNC.RECONVERGENT B3 ;  /* 0x0000000000037941 */ /* 0x000fea0003800200 */
.L_x_17:
[----:B------:R-:W0:Y:S01]  /*13d0*/  LDC.64 R8, c[0x0][0x3a8] ;  /* 0x0000ea00ff087b82 */ /* 0x000e220000000a00 */
[----:B------:R-:W0:Y:S01]  /*13e0*/  MUFU.RCP64H R11, UR10 ;  /* 0x0000000a000b7d08 */ /* 0x000e220008001800 */
[----:B------:R-:W-:Y:S01]  /*13f0*/  IMAD.MOV.U32 R10, RZ, RZ, 0x1 ;  /* 0x00000001ff0a7424 */ /* 0x000fe200078e00ff */
[----:B------:R-:W-:Y:S01]  /*1400*/  FSETP.GEU.AND P1, PT, |R41|, 6.5827683646048100446e-37, PT ;  /* 0x036000002900780b */ /* 0x000fe20003f2e200 */
[----:B------:R-:W-:Y:S04]  /*1410*/  BSSY.RECONVERGENT B3, `(.L_x_19) ;  /* 0x000000e000037945 */ /* 0x000fe80003800200 */
[----:B0-----:R-:W-:-:S08]  /*1420*/  DFMA R12, R10, -R8, 1 ;  /* 0x3ff000000a0c742b */ /* 0x001fd00000000808 */
        /* <DEDUP_REMOVED lines=11> */
[----:B-1----:R-:W-:Y:S05]  /*14e0*/  CALL.REL.NOINC `($__internal_0_$__cuda_sm20_div_rn_f64_full) ;  /* 0x0000003800c87944 */ /* 0x002fea0003c00000 */
.L_x_20:
[----:B------:R-:W-:Y:S05]  /*14f0*/  BSYNC.RECONVERGENT B3 ;  /* 0x0000000000037941 */ /* 0x000fea0003800200 */
.L_x_19:
[----:B------:R-:W2:Y:S04]  /*1500*/  LDG.E.64 R12, desc[UR8][R22.64+0x18] ;  /* 0x00001808160c7981 */ /* 0x000ea8000c1e1b00 */
[----:B------:R-:W3:Y:S04]  /*1510*/  LDG.E.64 R10, desc[UR8][R24.64+0x18] ;  /* 0x00001808180a7981 */ /* 0x000ee8000c1e1b00 */
[----:B------:R-:W4:Y:S01]  /*1520*/  LDG.E.64 R8, desc[UR8][R26.64+0x18] ;  /* 0x000018081a087981 */ /* 0x000f22000c1e1b00 */
[----:B------:R-:W-:Y:S01]  /*1530*/  MOV R36, 0x0 ;  /* 0x0000000000247802 */ /* 0x000fe20000000f00 */
[----:B------:R-:W-:Y:S01]  /*1540*/  IMAD.MOV.U32 R37, RZ, RZ, 0x3fd80000 ;  /* 0x3fd80000ff257424 */ /* 0x000fe200078e00ff */
[----:B------:R-:W0:Y:S01]  /*1550*/  F2I.F64.TRUNC R39, R38 ;  /* 0x0000002600277311 */ /* 0x000e22000030d100 */
[----:B------:R-:W-:Y:S01]  /*1560*/  BSSY.RECONVERGENT B3, `(.L_x_21) ;  /* 0x000001b000037945 */ /* 0x000fe20003800200 */
[----:B0-----:R-:W-:-:S05]  /*1570*/  IMAD R14, R39, 0x4, R34 ;  /* 0x00000004270e7824 */ /* 0x001fca00078e0222 */
        /* <DEDUP_REMOVED lines=20> */
[----:B0-----:R-:W-:Y:S10]  /*16c0*/  @!P0 BRA `(.L_x_22) ;  /* 0x0000000000108947 */ /* 0x001ff40003800000 */
[----:B------:R-:W-:Y:S01]  /*16d0*/  IMAD.MOV.U32 R8, RZ, RZ, R30 ;  /* 0x000000ffff087224 */ /* 0x000fe200078e001e */
[----:B------:R-:W-:Y:S02]  /*16e0*/  MOV R14, R36 ;  /* 0x00000024000e7202 */ /* 0x000fe40000000f00 */
[----:B------:R-:W-:-:S07]  /*16f0*/  MOV R30, 0x1710 ;  /* 0x00001710001e7802 */ /* 0x000fce0000000f00 */
[----:B-1----:R-:W-:Y:S05]  /*1700*/  CALL.REL.NOINC `($__internal_1_$__cuda_sm20_dsqrt_rn_f64_mediumpath_v1) ;  /* 0x0000003c00b87944 */ /* 0x002fea0003c00000 */
.L_x_22:
[----:B------:R-:W-:Y:S05]  /*1710*/  BSYNC.RECONVERGENT B3 ;  /* 0x0000000000037941 */ /* 0x000fea0003800200 */
.L_x_21:
        /* <DEDUP_REMOVED lines=18> */
.L_x_24:
[----:B------:R-:W-:Y:S05]  /*1840*/  BSYNC.RECONVERGENT B3 ;  /* 0x0000000000037941 */ /* 0x000fea0003800200 */
.L_x_23:
[----:B------:R-:W2:Y:S04]  /*1850*/  LDG.E.64 R12, desc[UR8][R22.64+0x20] ;  /* 0x00002008160c7981 */ /* 0x000ea8000c1e1b00 */
[----:B------:R-:W3:Y:S04]  /*1860*/  LDG.E.64 R10, desc[UR8][R24.64+0x20] ;  /* 0x00002008180a7981 */ /* 0x000ee8000c1e1b00 */
[----:B------:R-:W4:Y:S01]  /*1870*/  LDG.E.64 R8, desc[UR8][R26.64+0x20] ;  /* 0x000020081a087981 */ /* 0x000f22000c1e1b00 */
[----:B------:R-:W-:Y:S01]  /*1880*/  IMAD.MOV.U32 R36, RZ, RZ, 0x0 ;  /* 0x00000000ff247424 */ /* 0x000fe200078e00ff */
[----:B------:R-:W-:Y:S01]  /*1890*/  MOV R37, 0x3fd80000 ;  /* 0x3fd8000000257802 */ /* 0x000fe20000000f00 */
        /* <DEDUP_REMOVED lines=24> */
[----:B------:R-:W-:Y:S01]  /*1a20*/  MOV R8, R30 ;  /* 0x0000001e00087202 */ /* 0x000fe20000000f00 */
[----:B------:R-:W-:Y:S01]  /*1a30*/  IMAD.MOV.U32 R14, RZ, RZ, R36 ;  /* 0x000000ffff0e7224 */ /* 0x000fe200078e0024 */
[----:B------:R-:W-:-:S07]  /*1a40*/  MOV R30, 0x1a60 ;  /* 0x00001a60001e7802 */ /* 0x000fce0000000f00 */
[----:B-1----:R-:W-:Y:S05]  /*1a50*/  CALL.REL.NOINC `($__internal_1_$__cuda_sm20_dsqrt_rn_f64_mediumpath_v1) ;  /* 0x0000003800e47944 */ /* 0x002fea0003c00000 */
.L_x_26:
[----:B------:R-:W-:Y:S05]  /*1a60*/  BSYNC.RECONVERGENT B3 ;  /* 0x0000000000037941 */ /* 0x000fea0003800200 */
.L_x_25:
        /* <DEDUP_REMOVED lines=18> */
.L_x_28:
[----:B------:R-:W-:Y:S05]  /*1b90*/  BSYNC.RECONVERGENT B3 ;  /* 0x0000000000037941 */ /* 0x000fea0003800200 */
.L_x_27:
[----:B------:R-:W2:Y:S04]  /*1ba0*/  LDG.E.64 R12, desc[UR8][R22.64+0x28] ;  /* 0x00002808160c7981 */ /* 0x000ea8000c1e1b00 */
[----:B------:R-:W3:Y:S04]  /*1bb0*/  LDG.E.64 R10, desc[UR8][R24.64+0x28] ;  /* 0x00002808180a7981 */ /* 0x000ee8000c1e1b00 */
[----:B------:R-:W4:Y:S01]  /*1bc0*/  LDG.E.64 R8, desc[UR8][R26.64+0x28] ;  /* 0x000028081a087981 */ /* 0x000f22000c1e1b00 */
[----:B------:R-:W-:Y:S01]  /*1bd0*/  IMAD.MOV.U32 R36, RZ, RZ, 0x0 ;  /* 0x00000000ff247424 */ /* 0x000fe200078e00ff */
[----:B------:R-:W0:Y:S01]  /*1be0*/  F2I.F64.TRUNC R39, R38 ;  /* 0x0000002600277311 */ /* 0x000e22000030d100 */
[----:B------:R-:W-:Y:S01]  /*1bf0*/  IMAD.MOV.U32 R37, RZ, RZ, 0x3fd80000 ;  /* 0x3fd80000ff257424 */ /* 0x000fe200078e00ff */
[----:B------:R-:W-:Y:S01]  /*1c00*/  BSSY.RECONVERGENT B3, `(.L_x_29) ;  /* 0x000001b000037945 */ /* 0x000fe20003800200 */
[----:B0-----:R-:W-:-:S05]  /*1c10*/  LEA R14, R39, R34, 0x2 ;  /* 0x00000022270e7211 */ /* 0x001fca00078e10ff */
        /* <DEDUP_REMOVED lines=22> */
[----:B------:R-:W-:Y:S01]  /*1d80*/  MOV R30, 0x1db0 ;  /* 0x00001db0001e7802 */ /* 0x000fe20000000f00 */
[----:B------:R-:W-:-:S07]  /*1d90*/  IMAD.MOV.U32 R14, RZ, RZ, R36 ;  /* 0x000000ffff0e7224 */ /* 0x000fce00078e0024 */
[----:B-1----:R-:W-:Y:S05]  /*1da0*/  CALL.REL.NOINC `($__internal_1_$__cuda_sm20_dsqrt_rn_f64_mediumpath_v1) ;  /* 0x0000003800107944 */ /* 0x002fea0003c00000 */
.L_x_30:
[----:B------:R-:W-:Y:S05]  /*1db0*/  BSYNC.RECONVERGENT B3 ;  /* 0x0000000000037941 */ /* 0x000fea0003800200 */
.L_x_29:
[----:B------:R-:W0:Y:S01]  /*1dc0*/  LDC.64 R8, c[0x0][0x3a8] ;  /* 0x0000ea00ff087b82 */ /* 0x000e220000000a00 */
[----:B------:R-:W0:Y:S01]  /*1dd0*/  MUFU.RCP64H R11, UR10 ;  /* 0x0000000a000b7d08 */ /* 0x000e220008001800 */
[----:B------:R-:W-:Y:S01]  /*1de0*/  MOV R10, 0x1 ;  /* 0x00000001000a7802 */ /* 0x000fe20000000f00 */
[----:B------:R-:W-:Y:S01]  /*1df0*/  BSSY.RECONVERGENT B3, `(.L_x_31) ;  /* 0x000000f000037945 */ /* 0x000fe20003800200 */
[----:B------:R-:W-:-:S04]  /*1e00*/  FSETP.GEU.AND P1, PT, |R41|, 6.5827683646048100446e-37, PT ;  /* 0x036000002900780b */ /* 0x000fc80003f2e200 */
        /* <DEDUP_REMOVED lines=13> */
.L_x_32:
[----:B------:R-:W-:Y:S05]  /*1ee0*/  BSYNC.RECONVERGENT B3 ;  /* 0x0000000000037941 */ /* 0x000fea0003800200 */
.L_x_31:
[----:B------:R-:W2:Y:S04]  /*1ef0*/  LDG.E.64 R12, desc[UR8][R22.64+0x30] ;  /* 0x00003008160c7981 */ /* 0x000ea8000c1e1b00 */
[----:B------:R-:W3:Y:S04]  /*1f00*/  LDG.E.64 R10, desc[UR8][R24.64+0x30] ;  /* 0x00003008180a7981 */ /* 0x000ee8000c1e1b00 */
[----:B------:R-:W4:Y:S01]  /*1f10*/  LDG.E.64 R8, desc[UR8][R26.64+0x30] ;  /* 0x000030081a087981 */ /* 0x000f22000c1e1b00 */
[----:B------:R-:W-:Y:S01]  /*1f20*/  IMAD.MOV.U32 R36, RZ, RZ, 0x0 ;  /* 0x00000000ff247424 */ /* 0x000fe200078e00ff */
[----:B------:R-:W0:Y:S01]  /*1f30*/  F2I.F64.TRUNC R39, R38 ;  /* 0x0000002600277311 */ /* 0x000e22000030d100 */
[----:B------:R-:W-:Y:S01]  /*1f40*/  IMAD.MOV.U32 R37, RZ, RZ, 0x3fd80000 ;  /* 0x3fd80000ff257424 */ /* 0x000fe200078e00ff */
        /* <DEDUP_REMOVED lines=22> */
[----:B0-----:R-:W-:Y:S10]  /*20b0*/  @!P0 BRA `(.L_x_34) ;  /* 0x0000000000108947 */ /* 0x001ff40003800000 */
[----:B------:R-:W-:Y:S01]  /*20c0*/  IMAD.MOV.U32 R8, RZ, RZ, R30 ;  /* 0x000000ffff087224 */ /* 0x000fe200078e001e */
[----:B------:R-:W-:Y:S01]  /*20d0*/  MOV R30, 0x2100 ;  /* 0x00002100001e7802 */ /* 0x000fe20000000f00 */
[----:B------:R-:W-:-:S07]  /*20e0*/  IMAD.MOV.U32 R14, RZ, RZ, R36 ;  /* 0x000000ffff0e7224 */ /* 0x000fce00078e0024 */
[----:B-1----:R-:W-:Y:S05]  /*20f0*/  CALL.REL.NOINC `($__internal_1_$__cuda_sm20_dsqrt_rn_f64_mediumpath_v1) ;  /* 0x00000034003c7944 */ /* 0x002fea0003c00000 */
.L_x_34:
[----:B------:R-:W-:Y:S05]  /*2100*/  BSYNC.RECONVERGENT B3 ;  /* 0x0000000000037941 */ /* 0x000fea0003800200 */
.L_x_33:
        /* <DEDUP_REMOVED lines=18> */
[----:B------:R-:W-:Y:S01]  /*2230*/  MOV R12, R38 ;  /* 0x00000026000c7202 */ /* 0x000fe20000000f00 */
[----:B------:R-:W-:-:S07]  /*2240*/  IMAD.MOV.U32 R13, RZ, RZ, R39 ;  /* 0x000000ffff0d7224 */ /* 0x000fce00078e0027 */
.L_x_36:
[----:B------:R-:W-:Y:S05]  /*2250*/  BSYNC.RECONVERGENT B3 ;  /* 0x0000000000037941 */ /* 0x000fea0003800200 */
.L_x_35:
[----:B------:R-:W2:Y:S04]  /*2260*/  LDG.E.64 R22, desc[UR8][R22.64+0x38] ;  /* 0x0000380816167981 */ /* 0x000ea8000c1e1b00 */
[----:B------:R-:W3:Y:S04]  /*2270*/  LDG.E.64 R24, desc[UR8][R24.64+0x38] ;  /* 0x0000380818187981 */ /* 0x000ee8000c1e1b00 */
[----:B------:R-:W4:Y:S01]  /*2280*/  LDG.E.64 R26, desc[UR8][R26.64+0x38] ;  /* 0x000038081a1a7981 */ /* 0x000f22000c1e1b00 */
[----:B------:R-:W0:Y:S01]  /*2290*/  F2I.F64.TRUNC R13, R12 ;  /* 0x0000000c000d7311 */ /* 0x000e22000030d100 */
[----:B------:R-:W-:Y:S01]  /*22a0*/  BSSY.RECONVERGENT B3, `(.L_x_37) ;  /* 0x000001d000037945 */ /* 0x000fe20003800200 */
[----:B0-----:R-:W-:-:S05]  /*22b0*/  LEA R14, R13, R34, 0x2 ;  /* 0x000000220d0e7211 */ /* 0x001fca00078e10ff */
[----:B------:R0:W-:Y:S01]  /*22c0*/  ATOMS.POPC.INC.32 RZ, [R14+URZ] ;  /* 0x000000000eff7f8c */ /* 0x0001e2000d8000ff */
[----:B--2---:R-:W-:Y:S01]  /*22d0*/  DADD R10, R18, -R22 ;  /* 0x00000000120a7229 */ /* 0x004fe20000000816 */
[----:B------:R-:W-:Y:S01]  /*22e0*/  IMAD.MOV.U32 R22, RZ, RZ, 0x0 ;  /* 0x00000000ff167424 */ /* 0x000fe200078e00ff */
[----:B---3--:R-:W-:Y:S01]  /*22f0*/  DADD R8, R16, -R24 ;  /* 0x0000000010087229 */ /* 0x008fe20000000818 */
[----:B------:R-:W-:-:S05]  /*2300*/  IMAD.MOV.U32 R23, RZ, RZ, 0x3fd80000 ;  /* 0x3fd80000ff177424 */ /* 0x000fca00078e00ff */
        /* <DEDUP_REMOVED lines=22> */
.L_x_38:
[----:B------:R-:W-:Y:S05]  /*2470*/  BSYNC.RECONVERGENT B3 ;  /* 0x0000000000037941 */ /* 0x000fea0003800200 */
.L_x_37:
        /* <DEDUP_REMOVED lines=18> */
[----:B------:R-:W-:Y:S02]  /*25a0*/  IMAD.MOV.U32 R8, RZ, RZ, R38 ;  /* 0x000000ffff087224 */ /* 0x000fe400078e0026 */
[----:B------:R-:W-:-:S07]  /*25b0*/  IMAD.MOV.U32 R9, RZ, RZ, R39 ;  /* 0x000000ffff097224 */ /* 0x000fce00078e0027 */
.L_x_40:
[----:B------:R-:W-:Y:S05]  /*25c0*/  BSYNC.RECONVERGENT B3 ;  /* 0x0000000000037941 */ /* 0x000fea0003800200 */
.L_x_39:
[----:B------:R-:W0:Y:S01]  /*25d0*/  F2I.F64.TRUNC R9, R8 ;  /* 0x0000000800097311 */ /* 0x000e22000030d100 */
[----:B------:R-:W-:Y:S01]  /*25e0*/  VIADD R33, R33, 0x8 ;  /* 0x0000000821217836 */ /* 0x000fe20000000000 */
[----:B------:R-:W-:Y:S01]  /*25f0*/  IADD3 R0, PT, PT, R0, 0x8, RZ ;  /* 0x0000000800007810 */ /* 0x000fe20007ffe0ff */
[----:B------:R-:W-:-:S03]  /*2600*/  VIADD R15, R15, 0x8 ;  /* 0x000000080f0f7836 */ /* 0x000fc60000000000 */
[----:B------:R-:W-:Y:S01]  /*2610*/  ISETP.NE.AND P0, PT, R33, RZ, PT ;  /* 0x000000ff2100720c */ /* 0x000fe20003f05270 */
[----:B0-----:R-:W-:-:S05]  /*2620*/  IMAD R34, R9, 0x4, R34 ;  /* 0x0000000409227824 */ /* 0x001fca00078e0222 */
[----:B------:R2:W-:Y:S07]  /*2630*/  ATOMS.POPC.INC.32 RZ, [R34+URZ] ;  /* 0x0000000022ff7f8c */ /* 0x0005ee000d8000ff */
[----:B------:R-:W-:Y:S05]  /*2640*/  @P0 BRA `(.L_x_41) ;  /* 0xffffffe400140947 */ /* 0x000fea000383ffff */
[----:B------:R-:W-:Y:S05]  /*2650*/  BSYNC B0 ;  /* 0x0000000000007941 */ /* 0x000fea0003800000 */
.L_x_8:
[----:B------:R-:W-:-:S07]  /*2660*/  VIADD R0, R15, 0x1 ;  /* 0x000000010f007836 */ /* 0x000fce0000000000 */
.L_x_7:
[----:B------:R-:W-:Y:S05]  /*2670*/  BSYNC B1 ;  /* 0x0000000000017941 */ /* 0x000fea0003800000 */
.L_x_6:
[----:B------:R-:W-:-:S13]  /*2680*/  ISETP.NE.AND P0, PT, R32, RZ, PT ;  /* 0x000000ff2000720c */ /* 0x000fda0003f05270 */
[----:B------:R-:W-:Y:S05]  /*2690*/  @!P0 BRA `(.L_x_5) ;  /* 0x0000001800d88947 */ /* 0x000fea0003800000 */
[----:B------:R-:W-:Y:S01]  /*26a0*/  ISETP.GE.U32.AND P0, PT, R32, 0x4, PT ;  /* 0x000000042000780c */ /* 0x000fe20003f06070 */
[----:B------:R-:W-:Y:S01]  /*26b0*/  BSSY.RECONVERGENT B0, `(.L_x_42) ;  /* 0x00000ed000007945 */ /* 0x000fe20003800200 */
[----:B------:R-:W-:-:S11]  /*26c0*/  LOP3.LUT R15, R2, 0x3, RZ, 0xc0, !PT ;  /* 0x00000003020f7812 */ /* 0x000fd600078ec0ff */
[----:B------:R-:W-:Y:S05]  /*26d0*/  @!P0 BRA `(.L_x_43) ;  /* 0x0000000c00a88947 */ /* 0x000fea0003800000 */
[----:B------:R-:W3:Y:S08]  /*26e0*/  LDC.64 R22, c[0x0][0x388] ;  /* 0x0000e200ff167b82 */ /* 0x000ef00000000a00 */
[----:B------:R-:W4:Y:S08]  /*26f0*/  LDC.64 R24, c[0x0][0x380] ;  /* 0x0000e000ff187b82 */ /* 0x000f300000000a00 */
[----:B------:R-:W0:Y:S01]  /*2700*/  LDC.64 R26, c[0x0][0x390] ;  /* 0x0000e400ff1a7b82 */ /* 0x000e220000000a00 */
[----:B---3--:R-:W-:-:S05]  /*2710*/  IMAD.WIDE R22, R0, 0x8, R22 ;  /* 0x0000000800167825 */ /* 0x008fca00078e0216 */
[----:B------:R-:W3:Y:S01]  /*2720*/  LDG.E.64 R10, desc[UR8][R22.64] ;  /* 0x00000008160a7981 */ /* 0x000ee2000c1e1b00 */
[----:B----4-:R-:W-:-:S05]  /*2730*/  IMAD.WIDE R24, R0, 0x8, R24 ;  /* 0x0000000800187825 */ /* 0x010fca00078e0218 */
[----:B------:R-:W4:Y:S01]  /*2740*/  LDG.E.64 R8, desc[UR8][R24.64] ;  /* 0x0000000818087981 */ /* 0x000f22000c1e1b00 */
[----:B0-----:R-:W-:-:S05]  /*2750*/  IMAD.WIDE R26, R0, 0x8, R26 ;  /* 0x00000008001a7825 */ /* 0x001fca00078e021a */
[----:B------:R-:W2:Y:S01]  /*2760*/  LDG.E.64 R12, desc[UR8][R26.64] ;  /* 0x000000081a0c7981 */ /* 0x000ea2000c1e1b00 */
[----:B------:R-:W-:Y:S01]  /*2770*/  BSSY.RECONVERGENT B1, `(.L_x_44) ;  /* 0x000001b000017945 */ /* 0x000fe20003800200 */
[----:B---3-5:R-:W-:Y:S02]  /*2780*/  DADD R10, R18, -R10 ;  /* 0x00000000120a7229 */ /* 0x028fe4000000080a */
[----:B----4-:R-:W-:-:S06]  /*2790*/  DADD R8, R16, -R8 ;  /* 0x0000000010087229 */ /* 0x010fcc0000000808 */
[----:B------:R-:W-:Y:S02]  /*27a0*/  DMUL R10, R10, R10 ;  /* 0x0000000a0a0a7228 */ /* 0x000fe40000000000 */
[----:B--2---:R-:W-:-:S06]  /*27b0*/  DADD R12, R20, -R12 ;  /* 0x00000000140c7229 */ /* 0x004fcc000000080c */
[----:B------:R-:W-:-:S08]  /*27c0*/  DFMA R10, R8, R8, R10 ;  /* 0x00000008080a722b */ /* 0x000fd0000000000a */
[----:B------:R-:W-:Y:S01]  /*27d0*/  DFMA R28, R12, R12, R10 ;  /* 0x0000000c0c1c722b */ /* 0x000fe2000000000a */
[----:B------:R-:W-:Y:S01]  /*27e0*/  IMAD.MOV.U32 R10, RZ, RZ, 0x0 ;  /* 0x00000000ff0a7424 */ /* 0x000fe200078e00ff */
[----:B------:R-:W-:-:S04]  /*27f0*/  MOV R11, 0x3fd80000 ;  /* 0x3fd80000000b7802 */ /* 0x000fc80000000f00 */
[----:B------:R-:W0:Y:S04]  /*2800*/  MUFU.RSQ64H R31, R29 ;  /* 0x0000001d001f7308 */ /* 0x000e280000001c00 */
[----:B------:R-:W-:-:S05]  /*2810*/  VIADD R30, R29, 0xfcb00000 ;  /* 0xfcb000001d1e7836 */ /* 0x000fca0000000000 */
[----:B------:R-:W-:Y:S01]  /*2820*/  ISETP.GE.U32.AND P0, PT, R30, 0x7ca00000, PT ;  /* 0x7ca000001e00780c */ /* 0x000fe20003f06070 */
[----:B0-----:R-:W-:-:S08]  /*2830*/  DMUL R8, R30, R30 ;  /* 0x0000001e1e087228 */ /* 0x001fd00000000000 */
        /* <DEDUP_REMOVED lines=13> */
[----:B-1----:R-:W-:Y:S05]  /*2910*/  CALL.REL.NOINC `($__internal_1_$__cuda_sm20_dsqrt_rn_f64_mediumpath_v1) ;  /* 0x0000002c00347944 */ /* 0x002fea0003c00000 */
.L_x_45:
[----:B------:R-:W-:Y:S05]  /*2920*/  BSYNC.RECONVERGENT B1 ;  /* 0x0000000000017941 */ /* 0x000fea0003800200 */
.L_x_44:
[----:B------:R-:W0:Y:S01]  /*2930*/  LDCU UR5, c[0x0][0x3ac] ;  /* 0x00007580ff0577ac */ /* 0x000e220008000800 */
[----:B------:R-:W2:Y:S01]  /*2940*/  LDC.64 R8, c[0x0][0x3a8] ;  /* 0x0000ea00ff087b82 */ /* 0x000ea20000000a00 */
[----:B------:R-:W-:Y:S01]  /*2950*/  MOV R10, 0x1 ;  /* 0x00000001000a7802 */ /* 0x000fe20000000f00 */
[----:B------:R-:W-:Y:S01]  /*2960*/  BSSY.RECONVERGENT B1, `(.L_x_46) ;  /* 0x0000012000017945 */ /* 0x000fe20003800200 */
[----:B------:R-:W-:Y:S01]  /*2970*/  FSETP.GEU.AND P1, PT, |R41|, 6.5827683646048100446e-37, PT ;  /* 0x036000002900780b */ /* 0x000fe20003f2e200 */
[----:B0-----:R-:W2:Y:S03]  /*2980*/  MUFU.RCP64H R11, UR5 ;  /* 0x00000005000b7d08 */ /* 0x001ea60008001800 */
        /* <DEDUP_REMOVED lines=15> */
.L_x_47:
[----:B------:R-:W-:Y:S05]  /*2a80*/  BSYNC.RECONVERGENT B1 ;  /* 0x0000000000017941 */ /* 0x000fea0003800200 */
.L_x_46:
[----:B------:R-:W2:Y:S04]  /*2a90*/  LDG.E.64 R10, desc[UR8][R22.64+0x8] ;  /* 0x00000808160a7981 */ /* 0x000ea8000c1e1b00 */
[----:B------:R-:W3:Y:S04]  /*2aa0*/  LDG.E.64 R8, desc[UR8][R24.64+0x8] ;  /* 0x0000080818087981 */ /* 0x000ee8000c1e1b00 */
[----:B------:R-:W4:Y:S01]  /*2ab0*/  LDG.E.64 R12, desc[UR8][R26.64+0x8] ;  /* 0x000008081a0c7981 */ /* 0x000f22000c1e1b00 */
[----:B------:R-:W-:Y:S01]  /*2ac0*/  IMAD.MOV.U32 R36, RZ, RZ, 0x0 ;  /* 0x00000000ff247424 */ /* 0x000fe200078e00ff */
[----:B------:R-:W-:Y:S01]  /*2ad0*/  MOV R37, 0x3fd80000 ;  /* 0x3fd8000000257802 */ /* 0x000fe20000000f00 */
[----:B------:R-:W0:Y:S01]  /*2ae0*/  F2I.F64.TRUNC R35, R34 ;  /* 0x0000002200237311 */ /* 0x000e22000030d100 */
[----:B------:R-:W-:Y:S01]  /*2af0*/  MOV R32, 0x400 ;  /* 0x0000040000207802 */ /* 0x000fe20000000f00 */
[----:B------:R-:W-:Y:S01]  /*2b00*/  BSSY.RECONVERGENT B1, `(.L_x_48) ;  /* 0x000001d000017945 */ /* 0x000fe20003800200 */
[----:B--2---:R-:W-:-:S02]  /*2b10*/  DADD R10, R18, -R10 ;  /* 0x00000000120a7229 */ /* 0x004fc4000000080a */
[----:B---3--:R-:W-:-:S06]  /*2b20*/  DADD R8, R16, -R8 ;  /* 0x0000000010087229 */ /* 0x008fcc0000000808 */
[----:B------:R-:W-:Y:S02]  /*2b30*/  DMUL R10, R10, R10 ;  /* 0x0000000a0a0a7228 */ /* 0x000fe40000000000 */
[----:B----4-:R-:W-:-:S06]  /*2b40*/  DADD R12, R20, -R12 ;  /* 0x00000000140c7229 */ /* 0x010fcc000000080c */
[----:B------:R-:W-:-:S08]  /*2b50*/  DFMA R10, R8, R8, R10 ;  /* 0x00000008080a722b */ /* 0x000fd0000000000a */
[----:B------:R-:W-:Y:S02]  /*2b60*/  DFMA R28, R12, R12, R10 ;  /* 0x0000000c0c1c722b */ /* 0x000fe4000000000a */
[----:B------:R-:W2:Y:S04]  /*2b70*/  S2R R11, SR_CgaCtaId ;  /* 0x00000000000b7919 */ /* 0x000ea80000008800 */
[----:B------:R-:W3:Y:S04]  /*2b80*/  MUFU.RSQ64H R31, R29 ;  /* 0x0000001d001f7308 */ /* 0x000ee80000001c00 */
[----:B------:R-:W-:-:S05]  /*2b90*/  VIADD R30, R29, 0xfcb00000 ;  /* 0xfcb000001d1e7836 */ /* 0x000fca0000000000 */
[----:B------:R-:W-:Y:S01]  /*2ba0*/  ISETP.GE.U32.AND P0, PT, R30, 0x7ca00000, PT ;  /* 0x7ca000001e00780c */ /* 0x000fe20003f06070 */
[----:B---3--:R-:W-:-:S08]  /*2bb0*/  DMUL R8, R30, R30 ;  /* 0x0000001e1e087228 */ /* 0x008fd00000000000 */
[----:B------:R-:W-:Y:S01]  /*2bc0*/  DFMA R8, R28, -R8, 1 ;  /* 0x3ff000001c08742b */ /* 0x000fe20000000808 */
[----:B--2---:R-:W-:-:S07]  /*2bd0*/  LEA R32, R11, R32, 0x18 ;  /* 0x000000200b207211 */ /* 0x004fce00078ec0ff */
[----:B------:R-:W-:Y:S01]  /*2be0*/  DFMA R36, R8, R36, 0.5 ;  /* 0x3fe000000824742b */ /* 0x000fe20000000024 */
[----:B0-----:R-:W-:Y:S01]  /*2bf0*/  IMAD R14, R35, 0x4, R32 ;  /* 0x00000004230e7824 */ /* 0x001fe200078e0220 */
[----:B------:R-:W-:-:S04]  /*2c00*/  DMUL R8, R30, R8 ;  /* 0x000000081e087228 */ /* 0x000fc80000000000 */
[----:B------:R0:W-:Y:S04]  /*2c10*/  ATOMS.POPC.INC.32 RZ, [R14+URZ] ;  /* 0x000000000eff7f8c */ /* 0x0001e8000d8000ff */
        /* <DEDUP_REMOVED lines=11> */
.L_x_49:
[----:B------:R-:W-:Y:S05]  /*2cd0*/  BSYNC.RECONVERGENT B1 ;  /* 0x0000000000017941 */ /* 0x000fea0003800200 */
.L_x_48:
[----:B------:R-:W0:Y:S01]  /*2ce0*/  LDCU UR5, c[0x0][0x3ac] ;  /* 0x00007580ff0577ac */ /* 0x000e220008000800 */
[----:B------:R-:W2:Y:S01]  /*2cf0*/  LDC.64 R8, c[0x0][0x3a8] ;  /* 0x0000ea00ff087b82 */ /* 0x000ea20000000a00 */
[----:B------:R-:W-:Y:S01]  /*2d00*/  IMAD.MOV.U32 R10, RZ, RZ, 0x1 ;  /* 0x00000001ff0a7424 */ /* 0x000fe200078e00ff */
[----:B------:R-:W-:Y:S01]  /*2d10*/  FSETP.GEU.AND P1, PT, |R41|, 6.5827683646048100446e-37, PT ;  /* 0x036000002900780b */ /* 0x000fe20003f2e200 */
[----:B------:R-:W-:Y:S01]  /*2d20*/  BSSY.RECONVERGENT B1, `(.L_x_50) ;  /* 0x0000011000017945 */ /* 0x000fe20003800200 */
        /* <DEDUP_REMOVED lines=16> */
.L_x_51:
[----:B------:R-:W-:Y:S05]  /*2e30*/  BSYNC.RECONVERGENT B1 ;  /* 0x0000000000017941 */ /* 0x000fea0003800200 */
.L_x_50:
        /* <DEDUP_REMOVED lines=33> */
.L_x_53:
[----:B------:R-:W-:Y:S05]  /*3050*/  BSYNC.RECONVERGENT B1 ;  /* 0x0000000000017941 */ /* 0x000fea0003800200 */
.L_x_52:
        /* <DEDUP_REMOVED lines=21> */
.L_x_55:
[----:B------:R-:W-:Y:S05]  /*31b0*/  BSYNC.RECONVERGENT B1 ;  /* 0x0000000000017941 */ /* 0x000fea0003800200 */
.L_x_54:
[----:B------:R-:W2:Y:S04]  /*31c0*/  LDG.E.64 R22, desc[UR8][R22.64+0x18] ;  /* 0x0000180816167981 */ /* 0x000ea8000c1e1b00 */
[----:B------:R-:W3:Y:S04]  /*31d0*/  LDG.E.64 R24, desc[UR8][R24.64+0x18] ;  /* 0x0000180818187981 */ /* 0x000ee8000c1e1b00 */
[----:B------:R-:W4:Y:S01]  /*31e0*/  LDG.E.64 R26, desc[UR8][R26.64+0x18] ;  /* 0x000018081a1a7981 */ /* 0x000f22000c1e1b00 */
        /* <DEDUP_REMOVED lines=9> */
[----:B------:R-:W-:Y:S01]  /*3280*/  DFMA R28, R28, R28, R12 ;  /* 0x0000001c1c1c722b */ /* 0x000fe2000000000c */
[----:B------:R-:W-:Y:S02]  /*3290*/  IMAD.MOV.U32 R12, RZ, RZ, 0x0 ;  /* 0x00000000ff0c7424 */ /* 0x000fe400078e00ff */
[----:B------:R-:W-:-:S03]  /*32a0*/  IMAD.MOV.U32 R13, RZ, RZ, 0x3fd80000 ;  /* 0x3fd80000ff0d7424 */ /* 0x000fc600078e00ff */
        /* <DEDUP_REMOVED lines=18> */
.L_x_57:
[----:B------:R-:W-:Y:S05]  /*33d0*/  BSYNC.RECONVERGENT B1 ;  /* 0x0000000000017941 */ /* 0x000fea0003800200 */
.L_x_56:
        /* <DEDUP_REMOVED lines=19> */
[----:B------:R-:W-:Y:S01]  /*3510*/  IMAD.MOV.U32 R8, RZ, RZ, R38 ;  /* 0x000000ffff087224 */ /* 0x000fe200078e0026 */
[----:B------:R-:W-:-:S07]  /*3520*/  MOV R9, R39 ;  /* 0x0000002700097202 */ /* 0x000fce0000000f00 */
.L_x_59:
[----:B------:R-:W-:Y:S05]  /*3530*/  BSYNC.RECONVERGENT B1 ;  /* 0x0000000000017941 */ /* 0x000fea0003800200 */
.L_x_58:
[----:B------:R-:W0:Y:S01]  /*3540*/  F2I.F64.TRUNC R9, R8 ;  /* 0x0000000800097311 */ /* 0x000e22000030d100 */
[----:B------:R-:W-:Y:S02]  /*3550*/  VIADD R0, R0, 0x4 ;  /* 0x0000000400007836 */ /* 0x000fe40000000000 */
[----:B0-----:R-:W-:-:S05]  /*3560*/  IMAD R32, R9, 0x4, R32 ;  /* 0x0000000409207824 */ /* 0x001fca00078e0220 */
[----:B------:R3:W-:Y:S02]  /*3570*/  ATOMS.POPC.INC.32 RZ, [R32+URZ] ;  /* 0x0000000020ff7f8c */ /* 0x0007e4000d8000ff */
.L_x_43:
[----:B------:R-:W-:Y:S05]  /*3580*/  BSYNC.RECONVERGENT B0 ;  /* 0x0000000000007941 */ /* 0x000fea0003800200 */
.L_x_42:
[----:B------:R-:W-:-:S13]  /*3590*/  ISETP.NE.AND P0, PT, R15, RZ, PT ;  /* 0x000000ff0f00720c */ /* 0x000fda0003f05270 */
[----:B------:R-:W-:Y:S05]  /*35a0*/  @!P0 BRA `(.L_x_5) ;  /* 0x0000000c00148947 */ /* 0x000fea0003800000 */
[----:B------:R-:W-:Y:S01]  /*35b0*/  ISETP.NE.AND P0, PT, R15, 0x1, PT ;  /* 0x000000010f00780c */ /* 0x000fe20003f05270 */
[----:B------:R-:W-:-:S12]  /*35c0*/  BSSY.RECONVERGENT B0, `(.L_x_60) ;  /* 0x000007d000007945 */ /* 0x000fd80003800200 */
[----:B------:R-:W-:Y:S05]  /*35d0*/  @!P0 BRA `(.L_x_61) ;  /* 0x0000000400ec8947 */ /* 0x000fea0003800000 */
[----:B------:R-:W4:Y:S08]  /*35e0*/  LDC.64 R22, c[0x0][0x388] ;  /* 0x0000e200ff167b82 */ /* 0x000f300000000a00 */
[----:B------:R-:W0:Y:S08]  /*35f0*/  LDC.64 R26, c[0x0][0x380] ;  /* 0x0000e000ff1a7b82 */ /* 0x000e300000000a00 */
[----:B------:R-:W1:Y:S01]  /*3600*/  LDC.64 R24, c[0x0][0x390] ;  /* 0x0000e400ff187b82 */ /* 0x000e620000000a00 */
[----:B----4-:R-:W-:-:S05]  /*3610*/  IMAD.WIDE R22, R0, 0x8, R22 ;  /* 0x0000000800167825 */ /* 0x010fca00078e0216 */
[----:B------:R-:W4:Y:S01]  /*3620*/  LDG.E.64 R10, desc[UR8][R22.64] ;  /* 0x00000008160a7981 */ /* 0x000f22000c1e1b00 */
[----:B0-----:R-:W-:-:S05]  /*3630*/  IMAD.WIDE R26, R0, 0x8, R26 ;  /* 0x00000008001a7825 */ /* 0x001fca00078e021a */
[----:B------:R-:W2:Y:S01]  /*3640*/  LDG.E.64 R8, desc[UR8][R26.64] ;  /* 0x000000081a087981 */ /* 0x000ea2000c1e1b00 */
[----:B-1----:R-:W-:-:S05]  /*3650*/  IMAD.WIDE R24, R0, 0x8, R24 ;  /* 0x0000000800187825 */ /* 0x002fca00078e0218 */
[----:B------:R-:W3:Y:S01]  /*3660*/  LDG.E.64 R12, desc[UR8][R24.64] ;  /* 0x00000008180c7981 */ /* 0x000ee2000c1e1b00 */
[----:B------:R-:W-:Y:S01]  /*3670*/  BSSY.RECONVERGENT B1, `(.L_x_62) ;  /* 0x000001a000017945 */ /* 0x000fe20003800200 */
[----:B----45:R-:W-:Y:S02]  /*3680*/  DADD R10, R18, -R10 ;  /* 0x00000000120a7229 */ /* 0x030fe4000000080a */
[----:B--2---:R-:W-:-:S06]  /*3690*/  DADD R8, R16, -R8 ;  /* 0x0000000010087229 */ /* 0x004fcc0000000808 */
[----:B------:R-:W-:Y:S02]  /*36a0*/  DMUL R10, R10, R10 ;  /* 0x0000000a0a0a7228 */ /* 0x000fe40000000000 */
[----:B---3--:R-:W-:-:S06]  /*36b0*/  DADD R12, R20, -R12 ;  /* 0x00000000140c7229 */ /* 0x008fcc000000080c */
        /* <DEDUP_REMOVED lines=19> */
[----:B------:R-:W-:-:S07]  /*37f0*/  MOV R30, 0x3810 ;  /* 0x00003810001e7802 */ /* 0x000fce0000000f00 */
[----:B------:R-:W-:Y:S05]  /*3800*/  CALL.REL.NOINC `($__internal_1_$__cuda_sm20_dsqrt_rn_f64_mediumpath_v1) ;  /* 0x0000001c00787944 */ /* 0x000fea0003c00000 */
.L_x_63:
[----:B------:R-:W-:Y:S05]  /*3810*/  BSYNC.RECONVERGENT B1 ;  /* 0x0000000000017941 */ /* 0x000fea0003800200 */
.L_x_62:
[----:B------:R-:W0:Y:S01]  /*3820*/  LDCU UR5, c[0x0][0x3ac] ;  /* 0x00007580ff0577ac */ /* 0x000e220008000800 */
[----:B------:R-:W1:Y:S01]  /*3830*/  LDC.64 R10, c[0x0][0x3a8] ;  /* 0x0000ea00ff0a7b82 */ /* 0x000e620000000a00 */
[----:B------:R-:W-:Y:S01]  /*3840*/  IMAD.MOV.U32 R8, RZ, RZ, 0x1 ;  /* 0x00000001ff087424 */ /* 0x000fe200078e00ff */
[----:B------:R-:W-:Y:S01]  /*3850*/  FSETP.GEU.AND P1, PT, |R41|, 6.5827683646048100446e-37, PT ;  /* 0x036000002900780b */ /* 0x000fe20003f2e200 */
[----:B------:R-:W-:Y:S01]  /*3860*/  BSSY.RECONVERGENT B1, `(.L_x_64) ;  /* 0x0000011000017945 */ /* 0x000fe20003800200 */
[----:B0-----:R-:W1:Y:S03]  /*3870*/  MUFU.RCP64H R9, UR5 ;  /* 0x0000000500097d08 */ /* 0x001e660008001800 */
[----:B-1----:R-:W-:-:S08]  /*3880*/  DFMA R12, R8, -R10, 1 ;  /* 0x3ff00000080c742b */ /* 0x002fd0000000080a */
        /* <DEDUP_REMOVED lines=11> */
[----:B------:R-:W-:Y:S05]  /*3940*/  CALL.REL.NOINC `($__internal_0_$__cuda_sm20_div_rn_f64_full) ;  /* 0x0000001400b07944 */ /* 0x000fea0003c00000 */
[----:B------:R-:W-:Y:S01]  /*3950*/  MOV R8, R38 ;  /* 0x0000002600087202 */ /* 0x000fe20000000f00 */
[----:B------:R-:W-:-:S07]  /*3960*/  IMAD.MOV.U32 R9, RZ, RZ, R39 ;  /* 0x000000ffff097224 */ /* 0x000fce00078e0027 */
.L_x_65:
[----:B------:R-:W-:Y:S05]  /*3970*/  BSYNC.RECONVERGENT B1 ;  /* 0x0000000000017941 */ /* 0x000fea0003800200 */
.L_x_64:
[----:B------:R-:W2:Y:S04]  /*3980*/  LDG.E.64 R22, desc[UR8][R22.64+0x8] ;  /* 0x0000080816167981 */ /* 0x000ea8000c1e1b00 */
[----:B------:R-:W3:Y:S04]  /*3990*/  LDG.E.64 R26, desc[UR8][R26.64+0x8] ;  /* 0x000008081a1a7981 */ /* 0x000ee8000c1e1b00 */
[----:B------:R-:W4:Y:S01]  /*39a0*/  LDG.E.64 R24, desc[UR8][R24.64+0x8] ;  /* 0x0000080818187981 */ /* 0x000f22000c1e1b00 */
[----:B------:R-:W0:Y:S01]  /*39b0*/  F2I.F64.TRUNC R8, R8 ;  /* 0x0000000800087311 */ /* 0x000e22000030d100 */
[----:B------:R-:W-:Y:S01]  /*39c0*/  MOV R15, 0x400 ;  /* 0x00000400000f7802 */ /* 0x000fe20000000f00 */
[----:B------:R-:W-:Y:S01]  /*39d0*/  BSSY.RECONVERGENT B1, `(.L_x_66) ;  /* 0x0000021000017945 */ /* 0x000fe20003800200 */
[----:B------:R-:W1:Y:S02]  /*39e0*/  S2R R14, SR_CgaCtaId ;  /* 0x00000000000e7919 */ /* 0x000e640000008800 */
[----:B-1----:R-:W-:-:S04]  /*39f0*/  LEA R15, R14, R15, 0x18 ;  /* 0x0000000f0e0f7211 */ /* 0x002fc800078ec0ff */
[----:B0-----:R-:W-:-:S05]  /*3a00*/  LEA R14, R8, R15, 0x2 ;  /* 0x0000000f080e7211 */ /* 0x001fca00078e10ff */
        /* <DEDUP_REMOVED lines=9> */
[----:B------:R-:W1:Y:S04]  /*3aa0*/  MUFU.RSQ64H R31, R29 ;  /* 0x0000001d001f7308 */ /* 0x000e680000001c00 */
[----:B------:R-:W-:-:S05]  /*3ab0*/  VIADD R30, R29, 0xfcb00000 ;  /* 0xfcb000001d1e7836 */ /* 0x000fca0000000000 */
[----:B------:R-:W-:Y:S01]  /*3ac0*/  ISETP.GE.U32.AND P0, PT, R30, 0x7ca00000, PT ;  /* 0x7ca000001e00780c */ /* 0x000fe20003f06070 */
[----:B-1----:R-:W-:-:S08]  /*3ad0*/  DMUL R10, R30, R30 ;  /* 0x0000001e1e0a7228 */ /* 0x002fd00000000000 */
        /* <DEDUP_REMOVED lines=11> */
[----:B------:R-:W-:Y:S01]  /*3b90*/  MOV R13, R23 ;  /* 0x00000017000d7202 */ /* 0x000fe20000000f00 */
[----:B------:R-:W-:Y:S01]  /*3ba0*/  IMAD.MOV.U32 R8, RZ, RZ, R30 ;  /* 0x000000ffff087224 */ /* 0x000fe200078e001e */
[----:B------:R-:W-:Y:S01]  /*3bb0*/  MOV R30, 0x3be0 ;  /* 0x00003be0001e7802 */ /* 0x000fe20000000f00 */
[----:B------:R-:W-:-:S07]  /*3bc0*/  IMAD.MOV.U32 R12, RZ, RZ, R22 ;  /* 0x000000ffff0c7224 */ /* 0x000fce00078e0016 */
[----:B------:R-:W-:Y:S05]  /*3bd0*/  CALL.REL.NOINC `($__internal_1_$__cuda_sm20_dsqrt_rn_f64_mediumpath_v1) ;  /* 0x0000001800847944 */ /* 0x000fea0003c00000 */
.L_x_67:
[----:B------:R-:W-:Y:S05]  /*3be0*/  BSYNC.RECONVERGENT B1 ;  /* 0x0000000000017941 */ /* 0x000fea0003800200 */
.L_x_66:
        /* <DEDUP_REMOVED lines=19> */
[----:B------:R-:W-:Y:S02]  /*3d20*/  IMAD.MOV.U32 R8, RZ, RZ, R38 ;  /* 0x000000ffff087224 */ /* 0x000fe400078e0026 */
[----:B------:R-:W-:-:S07]  /*3d30*/  IMAD.MOV.U32 R9, RZ, RZ, R39 ;  /* 0x000000ffff097224 */ /* 0x000fce00078e0027 */
.L_x_69:
[----:B------:R-:W-:Y:S05]  /*3d40*/  BSYNC.RECONVERGENT B1 ;  /* 0x0000000000017941 */ /* 0x000fea0003800200 */
.L_x_68:
[----:B------:R-:W0:Y:S01]  /*3d50*/  F2I.F64.TRUNC R8, R8 ;  /* 0x0000000800087311 */ /* 0x000e22000030d100 */
[----:B------:R-:W-:Y:S01]  /*3d60*/  VIADD R0, R0, 0x2 ;  /* 0x0000000200007836 */ /* 0x000fe20000000000 */
[----:B0-----:R-:W-:-:S05]  /*3d70*/  LEA R15, R8, R15, 0x2 ;  /* 0x0000000f080f7211 */ /* 0x001fca00078e10ff */
[----:B------:R4:W-:Y:S02]  /*3d80*/  ATOMS.POPC.INC.32 RZ, [R15+URZ] ;  /* 0x000000000fff7f8c */ /* 0x0009e4000d8000ff */
.L_x_61:
[----:B------:R-:W-:Y:S05]  /*3d90*/  BSYNC.RECONVERGENT B0 ;  /* 0x0000000000007941 */ /* 0x000fea0003800200 */
.L_x_60:
[----:B------:R-:W-:-:S04]  /*3da0*/  LOP3.LUT R2, R2, 0x1, RZ, 0xc0, !PT ;  /* 0x0000000102027812 */ /* 0x000fc800078ec0ff */
[----:B------:R-:W-:-:S13]  /*3db0*/  ISETP.NE.U32.AND P0, PT, R2, 0x1, PT ;  /* 0x000000010200780c */ /* 0x000fda0003f05070 */
[----:B------:R-:W-:Y:S05]  /*3dc0*/  @P0 BRA `(.L_x_5) ;  /* 0x00000004000c0947 */ /* 0x000fea0003800000 */
[----:B------:R-:W0:Y:S08]  /*3dd0*/  LDC.64 R8, c[0x0][0x388] ;  /* 0x0000e200ff087b82 */ /* 0x000e300000000a00 */
[----:B------:R-:W1:Y:S08]  /*3de0*/  LDC.64 R10, c[0x0][0x380] ;  /* 0x0000e000ff0a7b82 */ /* 0x000e700000000a00 */
[----:B------:R-:W2:Y:S01]  /*3df0*/  LDC.64 R12, c[0x0][0x390] ;  /* 0x0000e400ff0c7b82 */ /* 0x000ea20000000a00 */
[----:B0-----:R-:W-:-:S06]  /*3e00*/  IMAD.WIDE R8, R0, 0x8, R8 ;  /* 0x0000000800087825 */ /* 0x001fcc00078e0208 */
[----:B------:R-:W3:Y:S01]  /*3e10*/  LDG.E.64 R8, desc[UR8][R8.64] ;  /* 0x0000000808087981 */ /* 0x000ee2000c1e1b00 */
[----:B-1----:R-:W-:-:S06]  /*3e20*/  IMAD.WIDE R10, R0, 0x8, R10 ;  /* 0x00000008000a7825 */ /* 0x002fcc00078e020a */
[----:B------:R-:W4:Y:S01]  /*3e30*/  LDG.E.64 R10, desc[UR8][R10.64] ;  /* 0x000000080a0a7981 */ /* 0x000f22000c1e1b00 */
[----:B--2---:R-:W-:-:S06]  /*3e40*/  IMAD.WIDE R12, R0, 0x8, R12 ;  /* 0x00000008000c7825 */ /* 0x004fcc00078e020c */
[----:B------:R-:W2:Y:S01]  /*3e50*/  LDG.E.64 R12, desc[UR8][R12.64] ;  /* 0x000000080c0c7981 */ /* 0x000ea2000c1e1b00 */
[----:B------:R-:W-:Y:S01]  /*3e60*/  BSSY.RECONVERGENT B0, `(.L_x_70) ;  /* 0x000001d000007945 */ /* 0x000fe20003800200 */
[----:B---3-5:R-:W-:Y:S02]  /*3e70*/  DADD R18, R18, -R8 ;  /* 0x0000000012127229 */ /* 0x028fe40000000808 */
[----:B----4-:R-:W-:-:S06]  /*3e80*/  DADD R16, R16, -R10 ;  /* 0x0000000010107229 */ /* 0x010fcc000000080a */
[----:B------:R-:W-:Y:S02]  /*3e90*/  DMUL R18, R18, R18 ;  /* 0x0000001212127228 */ /* 0x000fe40000000000 */
[----:B--2---:R-:W-:-:S06]  /*3ea0*/  DADD R20, R20, -R12 ;  /* 0x0000000014147229 */ /* 0x004fcc000000080c */
[----:B------:R-:W-:Y:S01]  /*3eb0*/  DFMA R18, R16, R16, R18 ;  /* 0x000000101012722b */ /* 0x000fe20000000012 */
[----:B------:R-:W-:Y:S02]  /*3ec0*/  IMAD.MOV.U32 R12, RZ, RZ, 0x0 ;  /* 0x00000000ff0c7424 */ /* 0x000fe400078e00ff */
[----:B------:R-:W-:-:S05]  /*3ed0*/  IMAD.MOV.U32 R13, RZ, RZ, 0x3fd80000 ;  /* 0x3fd80000ff0d7424 */ /* 0x000fca00078e00ff */
[----:B------:R-:W-:-:S06]  /*3ee0*/  DFMA R28, R20, R20, R18 ;  /* 0x00000014141c722b */ /* 0x000fcc0000000012 */
        /* <DEDUP_REMOVED lines=13> */
[----:B------:R-:W-:Y:S10]  /*3fc0*/  @!P0 BRA `(.L_x_71) ;  /* 0x0000000000188947 */ /* 0x000ff40003800000 */
[----:B------:R-:W-:Y:S01]  /*3fd0*/  IMAD.MOV.U32 R14, RZ, RZ, R10 ;  /* 0x000000ffff0e7224 */ /* 0x000fe200078e000a */
[----:B------:R-:W-:Y:S01]  /*3fe0*/  MOV R11, R17 ;  /* 0x00000011000b7202 */ /* 0x000fe20000000f00 */
[----:B------:R-:W-:Y:S01]  /*3ff0*/  IMAD.MOV.U32 R10, RZ, RZ, R16 ;  /* 0x000000ffff0a7224 */ /* 0x000fe200078e0010 */
[----:B------:R-:W-:Y:S01]  /*4000*/  MOV R30, 0x4030 ;  /* 0x00004030001e7802 */ /* 0x000fe20000000f00 */
[----:B------:R-:W-:-:S07]  /*4010*/  IMAD.MOV.U32 R9, RZ, RZ, R15 ;  /* 0x000000ffff097224 */ /* 0x000fce00078e000f */
[----:B------:R-:W-:Y:S05]  /*4020*/  CALL.REL.NOINC `($__internal_1_$__cuda_sm20_dsqrt_rn_f64_mediumpath_v1) ;  /* 0x0000001400707944 */ /* 0x000fea0003c00000 */
.L_x_71:
[----:B------:R-:W-:Y:S05]  /*4030*/  BSYNC.RECONVERGENT B0 ;  /* 0x0000000000007941 */ /* 0x000fea0003800200 */
.L_x_70:
        /* <DEDUP_REMOVED lines=19> */
[----:B------:R-:W-:Y:S01]  /*4170*/  IMAD.MOV.U32 R8, RZ, RZ, R38 ;  /* 0x000000ffff087224 */ /* 0x000fe200078e0026 */
[----:B------:R-:W-:-:S07]  /*4180*/  MOV R9, R39 ;  /* 0x0000002700097202 */ /* 0x000fce0000000f00 */
.L_x_73:
[----:B------:R-:W-:Y:S05]  /*4190*/  BSYNC.RECONVERGENT B0 ;  /* 0x0000000000007941 */ /* 0x000fea0003800200 */
.L_x_72:
[----:B------:R-:W0:Y:S01]  /*41a0*/  S2UR UR6, SR_CgaCtaId ;  /* 0x00000000000679c3 */ /* 0x000e220000008800 */
[----:B------:R-:W1:Y:S01]  /*41b0*/  F2I.F64.TRUNC R8, R8 ;  /* 0x0000000800087311 */ /* 0x000e62000030d100 */
[----:B------:R-:W-:Y:S02]  /*41c0*/  UMOV UR5, 0x400 ;  /* 0x0000040000057882 */ /* 0x000fe40000000000 */
[----:B0-----:R-:W-:-:S06]  /*41d0*/  ULEA UR5, UR6, UR5, 0x18 ;  /* 0x0000000506057291 */ /* 0x001fcc000f8ec0ff */
[----:B-1----:R-:W-:-:S05]  /*41e0*/  LEA R0, R8, UR5, 0x2 ;  /* 0x0000000508007c11 */ /* 0x002fca000f8e10ff */
[----:B------:R0:W-:Y:S02]  /*41f0*/  ATOMS.POPC.INC.32 RZ, [R0+URZ] ;  /* 0x0000000000ff7f8c */ /* 0x0001e4000d8000ff */
.L_x_5:
[----:B------:R-:W-:Y:S05]  /*4200*/  WARPSYNC.ALL ;  /* 0x0000000000007948 */ /* 0x000fea0003800000 */
[----:B------:R-:W-:Y:S01]  /*4210*/  BAR.SYNC.DEFER_BLOCKING 0x0 ;  /* 0x0000000000007b1d */ /* 0x000fe20000010000 */
[----:B------:R-:W-:-:S13]  /*4220*/  ISETP.LT.U32.AND P0, PT, R7, UR7, PT ;  /* 0x0000000707007c0c */ /* 0x000fda000bf01070 */
[----:B------:R-:W-:Y:S05]  /*4230*/  @P0 EXIT ;  /* 0x000000000000094d */ /* 0x000fea0003800000 */
[C---:B------:R-:W-:Y:S01]  /*4240*/  ISETP.GE.U32.AND P0, PT, R6.reuse, 0x8, PT ;  /* 0x000000080600780c */ /* 0x040fe20003f06070 */
[----:B0-----:R-:W-:Y:S01]  /*4250*/  IMAD.MOV.U32 R0, RZ, RZ, RZ ;  /* 0x000000ffff007224 */ /* 0x001fe200078e00ff */
[----:B------:R-:W-:-:S04]  /*4260*/  VIMNMX.U32 R6, PT, PT, R6, 0x1, !PT ;  /* 0x0000000106067848 */ /* 0x000fc80007fe0000 */
[----:B------:R-:W-:-:S07]  /*4270*/  LOP3.LUT R2, R6, 0x7, RZ, 0xc0, !PT ;  /* 0x0000000706027812 */ /* 0x000fce00078ec0ff */
[----:B------:R-:W-:Y:S05]  /*4280*/  @!P0 BRA `(.L_x_74) ;  /* 0x0000000400b48947 */ /* 0x000fea0003800000 */
[----:B--2---:R-:W0:Y:S01]  /*4290*/  LDC R4, c[0x0][0x360] ;  /* 0x0000d800ff047b82 */ /* 0x004e220000000800 */
[----:B------:R-:W-:Y:S01]  /*42a0*/  LOP3.LUT R0, R6, 0xfffffff8, RZ, 0xc0, !PT ;  /* 0xfffffff806007812 */ /* 0x000fe200078ec0ff */
[C---:B------:R-:W-:Y:S01]  /*42b0*/  IMAD.SHL.U32 R7, R5.reuse, 0x4, RZ ;  /* 0x0000000405077824 */ /* 0x040fe200078e00ff */
[----:B------:R-:W-:Y:S01]  /*42c0*/  MOV R9, R5 ;  /* 0x0000000500097202 */ /* 0x000fe20000000f00 */
[----:B-1----:R-:W-:Y:S01]  /*42d0*/  VIADD R3, R5, UR7 ;  /* 0x0000000705037c36 */ /* 0x002fe20008000000 */
[----:B------:R-:W-:Y:S01]  /*42e0*/  UMOV UR4, 0x400 ;  /* 0x0000040000047882 */ /* 0x000fe20000000000 */
[----:B-----5:R-:W-:Y:S01]  /*42f0*/  IMAD.MOV R20, RZ, RZ, -R0 ;  /* 0x000000ffff147224 */ /* 0x020fe200078e0a00 */
[----:B------:R-:W1:Y:S01]  /*4300*/  LDCU UR6, c[0x0][0x3b0] ;  /* 0x00007600ff0677ac */ /* 0x000e620008000800 */
[----:B------:R-:W2:Y:S01]  /*4310*/  S2UR UR5, SR_CgaCtaId ;  /* 0x00000000000579c3 */ /* 0x000ea20000008800 */
[----:B------:R-:W-:Y:S02]  /*4320*/  IMAD.MOV.U32 R25, RZ, RZ, R3 ;  /* 0x000000ffff197224 */ /* 0x000fe400078e0003 */
[C---:B0-----:R-:W-:Y:S01]  /*4330*/  IMAD R11, R4.reuse, 0x2, R5 ;  /* 0x00000002040b7824 */ /* 0x041fe200078e0205 */
[C---:B------:R-:W-:Y:S01]  /*4340*/  LEA R12, R4.reuse, R7, 0x4 ;  /* 0x00000007040c7211 */ /* 0x040fe200078e20ff */
[----:B------:R-:W-:-:S02]  /*4350*/  IMAD R8, R4, 0x8, R7 ;  /* 0x0000000804087824 */ /* 0x000fc400078e0207 */
[C---:B------:R-:W-:Y:S02]  /*4360*/  IMAD R13, R4.reuse, 0x3, R5 ;  /* 0x00000003040d7824 */ /* 0x040fe400078e0205 */
[C---:B------:R-:W-:Y:S02]  /*4370*/  IMAD R10, R4.reuse, 0xc, R7 ;  /* 0x0000000c040a7824 */ /* 0x040fe400078e0207 */
[C-C-:B----4-:R-:W-:Y:S01]  /*4380*/  IMAD R15, R4.reuse, 0x4, R5.reuse ;  /* 0x00000004040f7824 */ /* 0x150fe200078e0205 */
[----:B--2---:R-:W-:Y:S01]  /*4390*/  ULEA UR4, UR5, UR4, 0x18 ;  /* 0x0000000405047291 */ /* 0x004fe2000f8ec0ff */
[C---:B------:R-:W-:Y:S02]  /*43a0*/  IMAD R17, R4.reuse, 0x5, R5 ;  /* 0x0000000504117824 */ /* 0x040fe400078e0205 */
[C---:B------:R-:W-:Y:S02]  /*43b0*/  IMAD R14, R4.reuse, 0x14, R7 ;  /* 0x00000014040e7824 */ /* 0x040fe400078e0207 */
[----:B------:R-:W-:-:S02]  /*43c0*/  IMAD R19, R4, 0x6, R5 ;  /* 0x0000000604137824 */ /* 0x000fc400078e0205 */
[C---:B------:R-:W-:Y:S02]  /*43d0*/  IMAD R16, R4.reuse, 0x18, R7 ;  /* 0x0000001804107824 */ /* 0x040fe400078e0207 */
[C---:B------:R-:W-:Y:S02]  /*43e0*/  IMAD R21, R4.reuse, 0x7, R5 ;  /* 0x0000000704157824 */ /* 0x040fe400078e0205 */
[----:B-1----:R-:W-:-:S07]  /*43f0*/  IMAD R18, R4, 0x1c, R7 ;  /* 0x0000001c04127824 */ /* 0x002fce00078e0207 */
.L_x_91:
[C---:B012-4-:R-:W-:Y:S01]  /*4400*/  VIADD R22, R9.reuse, UR7 ;  /* 0x0000000709167c36 */ /* 0x057fe20008000000 */
[----:B------:R-:W-:Y:S01]  /*4410*/  ISETP.GE.U32.AND P6, PT, R9, UR6, PT ;  /* 0x0000000609007c0c */ /* 0x000fe2000bfc6070 */
[----:B------:R-:W-:Y:S03]  /*4420*/  BSSY.RECONVERGENT B0, `(.L_x_75) ;  /* 0x0000014000007945 */ /* 0x000fe60003800200 */
[C---:B------:R-:W-:Y:S02]  /*4430*/  IADD3 R23, PT, PT, R22.reuse, UR7, RZ ;  /* 0x0000000716177c10 */ /* 0x040fe4000fffe0ff */
[----:B------:R-:W-:Y:S02]  /*4440*/  ISETP.GE.U32.AND P1, PT, R22, UR6, PT ;  /* 0x0000000616007c0c */ /* 0x000fe4000bf26070 */
[C---:B------:R-:W-:Y:S01]  /*4450*/  ISETP.GE.U32.AND P0, PT, R23.reuse, UR6, PT ;  /* 0x0000000617007c0c */ /* 0x040fe2000bf06070 */
[----:B------:R-:W-:Y:S01]  /*4460*/  VIADD R26, R23, UR7 ;  /* 0x00000007171a7c36 */ /* 0x000fe20008000000 */
[----:B------:R-:W-:-:S03]  /*4470*/  P2R R24, PR, RZ, 0x2 ;  /* 0x00000002ff187803 */ /* 0x000fc60000000000 */
[C---:B------:R-:W-:Y:S01]  /*4480*/  VIADD R27, R26.reuse, UR7 ;  /* 0x000000071a1b7c36 */ /* 0x040fe20008000000 */
[----:B------:R-:W-:-:S03]  /*4490*/  ISETP.GE.U32.AND P1, PT, R26, UR6, PT ;  /* 0x000000061a007c0c */ /* 0x000fc6000bf26070 */
[C---:B------:R-:W-:Y:S01]  /*44a0*/  VIADD R28, R27.reuse, UR7 ;  /* 0x000000071b1c7c36 */ /* 0x040fe20008000000 */
[----:B------:R-:W-:-:S04]  /*44b0*/  ISETP.GE.U32.AND P2, PT, R27, UR6, PT ;  /* 0x000000061b007c0c */ /* 0x000fc8000bf46070 */
[C---:B------:R-:W-:Y:S02]  /*44c0*/  IADD3 R29, PT, PT, R28.reuse, UR7, RZ ;  /* 0x000000071c1d7c10 */ /* 0x040fe4000fffe0ff */
[----:B------:R-:W-:Y:S02]  /*44d0*/  ISETP.GE.U32.AND P3, PT, R28, UR6, PT ;  /* 0x000000061c007c0c */ /* 0x000fe4000bf66070 */
[C---:B------:R-:W-:Y:S01]  /*44e0*/  ISETP.GE.U32.AND P4, PT, R29.reuse, UR6, PT ;  /* 0x000000061d007c0c */ /* 0x040fe2000bf86070 */
[----:B------:R-:W-:-:S05]  /*44f0*/  VIADD R22, R29, UR7 ;  /* 0x000000071d167c36 */ /* 0x000fca0008000000 */
[----:B------:R-:W-:Y:S01]  /*4500*/  ISETP.GE.U32.AND P5, PT, R22, UR6, PT ;  /* 0x0000000616007c0c */ /* 0x000fe2000bfa6070 */
[----:B------:R-:W-:-:S12]  /*4510*/  @P6 BRA `(.L_x_76) ;  /* 0x0000000000106947 */ /* 0x000fd80003800000 */
[----:B------:R-:W0:Y:S01]  /*4520*/  LDS R27, [R7+UR4] ;  /* 0x00000004071b7984 */ /* 0x000e220008000800 */
[----:B------:R-:W1:Y:S02]  /*4530*/  LDC.64 R22, c[0x0][0x398] ;  /* 0x0000e600ff167b82 */ /* 0x000e640000000a00 */
[----:B-1----:R-:W-:-:S05]  /*4540*/  IMAD.WIDE.U32 R22, R9, 0x8, R22 ;  /* 0x0000000809167825 */ /* 0x002fca00078e0016 */
[----:B0-----:R0:W-:Y:S02]  /*4550*/  REDG.E.ADD.STRONG.GPU desc[UR8][R22.64], R27 ;  /* 0x0000001b1600798e */ /* 0x0011e4000c12e108 */
.L_x_76:
[----:B------:R-:W-:Y:S05]  /*4560*/  BSYNC.RECONVERGENT B0 ;  /* 0x0000000000007941 */ /* 0x000fea0003800200 */
.L_x_75:
[----:B------:R-:W-:Y:S01]  /*4570*/  ISETP.NE.AND P6, PT, R24, RZ, PT ;  /* 0x000000ff1800720c */ /* 0x000fe20003fc5270 */
[----:B------:R-:W-:-:S12]  /*4580*/  BSSY.RECONVERGENT B0, `(.L_x_77) ;  /* 0x0000007000007945 */ /* 0x000fd80003800200 */
[----:B------:R-:W-:Y:S05]  /*4590*/  @P6 BRA `(.L_x_78) ;  /* 0x0000000000146947 */ /* 0x000fea0003800000 */
[----:B------:R-:W-:Y:S01]  /*45a0*/  LEA R24, R3, UR4, 0x2 ;  /* 0x0000000403187c11 */ /* 0x000fe2000f8e10ff */
[----:B0-----:R-:W0:Y:S04]  /*45b0*/  LDC.64 R22, c[0x0][0x398] ;  /* 0x0000e600ff167b82 */ /* 0x001e280000000a00 */
[----:B------:R-:W1:Y:S01]  /*45c0*/  LDS R27, [R24] ;  /* 0x00000000181b7984 */ /* 0x000e620000000800 */
[----:B0-----:R-:W-:-:S05]  /*45d0*/  IMAD.WIDE.U32 R22, R25, 0x8, R22 ;  /* 0x0000000819167825 */ /* 0x001fca00078e0016 */
[----:B-1----:R1:W-:Y:S02]  /*45e0*/  REDG.E.ADD.STRONG.GPU desc[UR8][R22.64], R27 ;  /* 0x0000001b1600798e */ /* 0x0023e4000c12e108 */
.L_x_78:
[----:B------:R-:W-:Y:S05]  /*45f0*/  BSYNC.RECONVERGENT B0 ;  /* 0x0000000000007941 */ /* 0x000fea0003800200 */
.L_x_77:
[----:B------:R-:W-:Y:S04]  /*4600*/  BSSY.RECONVERGENT B0, `(.L_x_79) ;  /* 0x0000006000007945 */ /* 0x000fe80003800200 */
[----:B------:R-:W-:Y:S05]  /*4610*/  @P0 BRA `(.L_x_80) ;  /* 0x0000000000100947 */ /* 0x000fea0003800000 */
[----:B01----:R-:W0:Y:S01]  /*4620*/  LDS R27, [R8+UR4] ;  /* 0x00000004081b7984 */ /* 0x003e220008000800 */
[----:B------:R-:W1:Y:S02]  /*4630*/  LDC.64 R22, c[0x0][0x398] ;  /* 0x0000e600ff167b82 */ /* 0x000e640000000a00 */
[----:B-1----:R-:W-:-:S05]  /*4640*/  IMAD.WIDE.U32 R22, R11, 0x8, R22 ;  /* 0x000000080b167825 */ /* 0x002fca00078e0016 */
[----:B0-----:R2:W-:Y:S02]  /*4650*/  REDG.E.ADD.STRONG.GPU desc[UR8][R22.64], R27 ;  /* 0x0000001b1600798e */ /* 0x0015e4000c12e108 */
.L_x_80:
[----:B------:R-:W-:Y:S05]  /*4660*/  BSYNC.RECONVERGENT B0 ;  /* 0x0000000000007941 */ /* 0x000fea0003800200 */
.L_x_79:
[----:B------:R-:W-:Y:S04]  /*4670*/  BSSY.RECONVERGENT B0, `(.L_x_81) ;  /* 0x0000006000007945 */ /* 0x000fe80003800200 */
[----:B------:R-:W-:Y:S05]  /*4680*/  @P1 BRA `(.L_x_82) ;  /* 0x0000000000101947 */ /* 0x000fea0003800000 */
[----:B012---:R-:W0:Y:S01]  /*4690*/  LDS R27, [R10+UR4] ;  /* 0x000000040a1b7984 */ /* 0x007e220008000800 */
[----:B------:R-:W1:Y:S02]  /*46a0*/  LDC.64 R22, c[0x0][0x398] ;  /* 0x0000e600ff167b82 */ /* 0x000e640000000a00 */
[----:B-1----:R-:W-:-:S05]  /*46b0*/  IMAD.WIDE.U32 R22, R13, 0x8, R22 ;  /* 0x000000080d167825 */ /* 0x002fca00078e0016 */
[----:B0-----:R4:W-:Y:S02]  /*46c0*/  REDG.E.ADD.STRONG.GPU desc[UR8][R22.64], R27 ;  /* 0x0000001b1600798e */ /* 0x0019e4000c12e108 */
.L_x_82:
[----:B------:R-:W-:Y:S05]  /*46d0*/  BSYNC.RECONVERGENT B0 ;  /* 0x0000000000007941 */ /* 0x000fea0003800200 */
.L_x_81:
[----:B------:R-:W-:Y:S04]  /*46e0*/  BSSY.RECONVERGENT B0, `(.L_x_83) ;  /* 0x0000006000007945 */ /* 0x000fe80003800200 */
[----:B------:R-:W-:Y:S05]  /*46f0*/  @P2 BRA `(.L_x_84) ;  /* 0x0000000000102947 */ /* 0x000fea0003800000 */
[----:B012-4-:R-:W0:Y:S01]  /*4700*/  LDS R27, [R12+UR4] ;  /* 0x000000040c1b7984 */ /* 0x017e220008000800 */
[----:B------:R-:W1:Y:S02]  /*4710*/  LDC.64 R22, c[0x0][0x398] ;  /* 0x0000e600ff167b82 */ /* 0x000e640000000a00 */
[----:B-1----:R-:W-:-:S05]  /*4720*/  IMAD.WIDE.U32 R22, R15, 0x8, R22 ;  /* 0x000000080f167825 */ /* 0x002fca00078e0016 */
[----:B0-----:R0:W-:Y:S02]  /*4730*/  REDG.E.ADD.STRONG.GPU desc[UR8][R22.64], R27 ;  /* 0x0000001b1600798e */ /* 0x0011e4000c12e108 */
.L_x_84:
[----:B------:R-:W-:Y:S05]  /*4740*/  BSYNC.RECONVERGENT B0 ;  /* 0x0000000000007941 */ /* 0x000fea0003800200 */
.L_x_83:
[----:B------:R-:W-:Y:S04]  /*4750*/  BSSY.RECONVERGENT B0, `(.L_x_85) ;  /* 0x0000006000007945 */ /* 0x000fe80003800200 */
[----:B------:R-:W-:Y:S05]  /*4760*/  @P3 BRA `(.L_x_86) ;  /* 0x0000000000103947 */ /* 0x000fea0003800000 */
[----:B012-4-:R-:W0:Y:S01]  /*4770*/  LDS R27, [R14+UR4] ;  /* 0x000000040e1b7984 */ /* 0x017e220008000800 */
[----:B------:R-:W1:Y:S02]  /*4780*/  LDC.64 R22, c[0x0][0x398] ;  /* 0x0000e600ff167b82 */ /* 0x000e640000000a00 */
[----:B-1----:R-:W-:-:S05]  /*4790*/  IMAD.WIDE.U32 R22, R17, 0x8, R22 ;  /* 0x0000000811167825 */ /* 0x002fca00078e0016 */
[----:B0-----:R0:W-:Y:S02]  /*47a0*/  REDG.E.ADD.STRONG.GPU desc[UR8][R22.64], R27 ;  /* 0x0000001b1600798e */ /* 0x0011e4000c12e108 */
.L_x_86:
[----:B------:R-:W-:Y:S05]  /*47b0*/  BSYNC.RECONVERGENT B0 ;  /* 0x0000000000007941 */ /* 0x000fea0003800200 */
.L_x_85:
[----:B------:R-:W-:Y:S04]  /*47c0*/  BSSY.RECONVERGENT B0, `(.L_x_87) ;  /* 0x0000006000007945 */ /* 0x000fe80003800200 */
[----:B------:R-:W-:Y:S05]  /*47d0*/  @P4 BRA `(.L_x_88) ;  /* 0x0000000000104947 */ /* 0x000fea0003800000 */
[----:B012-4-:R-:W0:Y:S01]  /*47e0*/  LDS R27, [R16+UR4] ;  /* 0x00000004101b7984 */ /* 0x017e220008000800 */
[----:B------:R-:W1:Y:S02]  /*47f0*/  LDC.64 R22, c[0x0][0x398] ;  /* 0x0000e600ff167b82 */ /* 0x000e640000000a00 */
[----:B-1----:R-:W-:-:S05]  /*4800*/  IMAD.WIDE.U32 R22, R19, 0x8, R22 ;  /* 0x0000000813167825 */ /* 0x002fca00078e0016 */
[----:B0-----:R0:W-:Y:S02]  /*4810*/  REDG.E.ADD.STRONG.GPU desc[UR8][R22.64], R27 ;  /* 0x0000001b1600798e */ /* 0x0011e4000c12e108 */
.L_x_88:
[----:B------:R-:W-:Y:S05]  /*4820*/  BSYNC.RECONVERGENT B0 ;  /* 0x0000000000007941 */ /* 0x000fea0003800200 */
.L_x_87:
[----:B------:R-:W-:Y:S04]  /*4830*/  BSSY.RECONVERGENT B0, `(.L_x_89) ;  /* 0x0000006000007945 */ /* 0x000fe80003800200 */
[----:B------:R-:W-:Y:S05]  /*4840*/  @P5 BRA `(.L_x_90) ;  /* 0x0000000000105947 */ /* 0x000fea0003800000 */
[----:B012-4-:R-:W0:Y:S01]  /*4850*/  LDS R27, [R18+UR4] ;  /* 0x00000004121b7984 */ /* 0x017e220008000800 */
[----:B------:R-:W1:Y:S02]  /*4860*/  LDC.64 R22, c[0x0][0x398] ;  /* 0x0000e600ff167b82 */ /* 0x000e640000000a00 */
[----:B-1----:R-:W-:-:S05]  /*4870*/  IMAD.WIDE.U32 R22, R21, 0x8, R22 ;  /* 0x0000000815167825 */ /* 0x002fca00078e0016 */
[----:B0-----:R0:W-:Y:S02]  /*4880*/  REDG.E.ADD.STRONG.GPU desc[UR8][R22.64], R27 ;  /* 0x0000001b1600798e */ /* 0x0011e4000c12e108 */
.L_x_90:
[----:B------:R-:W-:Y:S05]  /*4890*/  BSYNC.RECONVERGENT B0 ;  /* 0x0000000000007941 */ /* 0x000fea0003800200 */
.L_x_89:
[----:B------:R-:W-:Y:S01]  /*48a0*/  VIADD R20, R20, 0x8 ;  /* 0x0000000814147836 */ /* 0x000fe20000000000 */
[----:B------:R-:W-:Y:S01]  /*48b0*/  ULEA UR4, UR7, UR4, 0x5 ;  /* 0x0000000407047291 */ /* 0x000fe2000f8e28ff */
[C---:B------:R-:W-:Y:S01]  /*48c0*/  IMAD R25, R4.reuse, 0x8, R25 ;  /* 0x0000000804197824 */ /* 0x040fe200078e0219 */
[C---:B------:R-:W-:Y:S01]  /*48d0*/  LEA R11, R4.reuse, R11, 0x3 ;  /* 0x0000000b040b7211 */ /* 0x040fe200078e18ff */
[----:B------:R-:W-:Y:S01]  /*48e0*/  IMAD R13, R4, 0x8, R13 ;  /* 0x00000008040d7824 */ /* 0x000fe200078e020d */
[----:B------:R-:W-:Y:S01]  /*48f0*/  ISETP.NE.AND P0, PT, R20, RZ, PT ;  /* 0x000000ff1400720c */ /* 0x000fe20003f05270 */
[C---:B------:R-:W-:Y:S01]  /*4900*/  IMAD R15, R4.reuse, 0x8, R15 ;  /* 0x00000008040f7824 */ /* 0x040fe200078e020f */
[C---:B------:R-:W-:Y:S01]  /*4910*/  LEA R19, R4.reuse, R19, 0x3 ;  /* 0x0000001304137211 */ /* 0x040fe200078e18ff */
[C---:B------:R-:W-:Y:S02]  /*4920*/  IMAD R17, R4.reuse, 0x8, R17 ;  /* 0x0000000804117824 */ /* 0x040fe400078e0211 */
[----:B------:R-:W-:-:S02]  /*4930*/  IMAD R21, R4, 0x8, R21 ;  /* 0x0000000804157824 */ /* 0x000fc400078e0215 */
[----:B------:R-:W-:-:S06]  /*4940*/  IMAD R9, R4, 0x8, R9 ;  /* 0x0000000804097824 */ /* 0x000fcc00078e0209 */
[----:B------:R-:W-:Y:S05]  /*4950*/  @P0 BRA `(.L_x_91) ;  /* 0xfffffff800a80947 */ /* 0x000fea000383ffff */
.L_x_74:
[----:B------:R-:W-:-:S13]  /*4960*/  ISETP.NE.AND P0, PT, R2, RZ, PT ;  /* 0x000000ff0200720c */ /* 0x000fda0003f05270 */
[----:B------:R-:W-:Y:S05]  /*4970*/  @!P0 EXIT ;  /* 0x000000000000894d */ /* 0x000fea0003800000 */
[----:B------:R-:W-:Y:S02]  /*4980*/  ISETP.GE.U32.AND P0, PT, R2, 0x4, PT ;  /* 0x000000040200780c */ /* 0x000fe40003f06070 */
[----:B------:R-:W-:-:S11]  /*4990*/  LOP3.LUT R8, R6, 0x3, RZ, 0xc0, !PT ;  /* 0x0000000306087812 */ /* 0x000fd600078ec0ff */
[----:B------:R-:W-:Y:S05]  /*49a0*/  @!P0 BRA `(.L_x_92) ;  /* 0x0000000000d88947 */ /* 0x000fea0003800000 */
[----:B------:R-:W0:Y:S01]  /*49b0*/  LDCU UR6, c[0x0][0x3b0] ;  /* 0x00007600ff0677ac */ /* 0x000e220008000800 */
[----:B------:R-:W-:Y:S01]  /*49c0*/  IMAD R9, R0, UR7, R5 ;  /* 0x0000000700097c24 */ /* 0x000fe2000f8e0205 */
[----:B------:R-:W-:Y:S03]  /*49d0*/  BSSY.RECONVERGENT B0, `(.L_x_93) ;  /* 0x0000011000007945 */ /* 0x000fe60003800200 */
[----:B------:R-:W-:-:S05]  /*49e0*/  VIADD R11, R9, UR7 ;  /* 0x00000007090b7c36 */ /* 0x000fca0008000000 */
[----:B------:R-:W-:-:S05]  /*49f0*/  IADD3 R13, PT, PT, R11, UR7, RZ ;  /* 0x000000070b0d7c10 */ /* 0x000fca000fffe0ff */
[----:B----4-:R-:W-:Y:S01]  /*4a00*/  VIADD R15, R13, UR7 ;  /* 0x000000070d0f7c36 */ /* 0x010fe20008000000 */
[----:B0-----:R-:W-:Y:S02]  /*4a10*/  ISETP.GE.U32.AND P0, PT, R9, UR6, PT ;  /* 0x0000000609007c0c */ /* 0x001fe4000bf06070 */
[----:B------:R-:W-:Y:S02]  /*4a20*/  ISETP.GE.U32.AND P1, PT, R11, UR6, PT ;  /* 0x000000060b007c0c */ /* 0x000fe4000bf26070 */
[----:B------:R-:W-:Y:S02]  /*4a30*/  ISETP.GE.U32.AND P2, PT, R13, UR6, PT ;  /* 0x000000060d007c0c */ /* 0x000fe4000bf46070 */
[----:B------:R-:W-:-:S07]  /*4a40*/  ISETP.GE.U32.AND P3, PT, R15, UR6, PT ;  /* 0x000000060f007c0c */ /* 0x000fce000bf66070 */
[----:B------:R-:W-:Y:S06]  /*4a50*/  @P0 BRA `(.L_x_94) ;  /* 0x0000000000200947 */ /* 0x000fec0003800000 */
[----:B------:R-:W0:Y:S01]  /*4a60*/  S2UR UR5, SR_CgaCtaId ;  /* 0x00000000000579c3 */ /* 0x000e220000008800 */
[----:B------:R-:W-:-:S07]  /*4a70*/  UMOV UR4, 0x400 ;  /* 0x0000040000047882 */ /* 0x000fce0000000000 */
[----:B-12---:R-:W1:Y:S01]  /*4a80*/  LDC.64 R2, c[0x0][0x398] ;  /* 0x0000e600ff027b82 */ /* 0x006e620000000a00 */
[----:B0-----:R-:W-:-:S06]  /*4a90*/  ULEA UR4, UR5, UR4, 0x18 ;  /* 0x0000000405047291 */ /* 0x001fcc000f8ec0ff */
[C---:B------:R-:W-:Y:S01]  /*4aa0*/  LEA R4, R9.reuse, UR4, 0x2 ;  /* 0x0000000409047c11 */ /* 0x040fe2000f8e10ff */
[----:B-1----:R-:W-:-:S04]  /*4ab0*/  IMAD.WIDE.U32 R2, R9, 0x8, R2 ;  /* 0x0000000809027825 */ /* 0x002fc800078e0002 */
[----:B------:R-:W0:Y:S04]  /*4ac0*/  LDS R7, [R4] ;  /* 0x0000000004077984 */ /* 0x000e280000000800 */
[----:B0-----:R0:W-:Y:S02]  /*4ad0*/  REDG.E.ADD.STRONG.GPU desc[UR8][R2.64], R7 ;  /* 0x000000070200798e */ /* 0x0011e4000c12e108 */
.L_x_94:
[----:B------:R-:W-:Y:S05]  /*4ae0*/  BSYNC.RECONVERGENT B0 ;  /* 0x0000000000007941 */ /* 0x000fea0003800200 */
.L_x_93:
[----:B------:R-:W-:Y:S04]  /*4af0*/  BSSY.RECONVERGENT B0, `(.L_x_95) ;  /* 0x000000a000007945 */ /* 0x000fe80003800200 */
[----:B------:R-:W-:Y:S05]  /*4b00*/  @P1 BRA `(.L_x_96) ;  /* 0x0000000000201947 */ /* 0x000fea0003800000 */
[----:B------:R-:W4:Y:S01]  /*4b10*/  S2UR UR5, SR_CgaCtaId ;  /* 0x00000000000579c3 */ /* 0x000f220000008800 */
[----:B------:R-:W-:-:S07]  /*4b20*/  UMOV UR4, 0x400 ;  /* 0x0000040000047882 */ /* 0x000fce0000000000 */
[----:B012---:R-:W0:Y:S01]  /*4b30*/  LDC.64 R2, c[0x0][0x398] ;  /* 0x0000e600ff027b82 */ /* 0x007e220000000a00 */
[----:B----4-:R-:W-:-:S06]  /*4b40*/  ULEA UR4, UR5, UR4, 0x18 ;  /* 0x0000000405047291 */ /* 0x010fcc000f8ec0ff */
[C---:B------:R-:W-:Y:S01]  /*4b50*/  LEA R4, R11.reuse, UR4, 0x2 ;  /* 0x000000040b047c11 */ /* 0x040fe2000f8e10ff */
[----:B0-----:R-:W-:-:S04]  /*4b60*/  IMAD.WIDE.U32 R2, R11, 0x8, R2 ;  /* 0x000000080b027825 */ /* 0x001fc800078e0002 */
[----:B------:R-:W0:Y:S04]  /*4b70*/  LDS R7, [R4] ;  /* 0x0000000004077984 */ /* 0x000e280000000800 */
[----:B0-----:R4:W-:Y:S02]  /*4b80*/  REDG.E.ADD.STRONG.GPU desc[UR8][R2.64], R7 ;  /* 0x000000070200798e */ /* 0x0019e4000c12e108 */
.L_x_96:
[----:B------:R-:W-:Y:S05]  /*4b90*/  BSYNC.RECONVERGENT B0 ;  /* 0x0000000000007941 */ /* 0x000fea0003800200 */
.L_x_95:
[----:B------:R-:W-:Y:S04]  /*4ba0*/  BSSY.RECONVERGENT B0, `(.L_x_97) ;  /* 0x000000a000007945 */ /* 0x000fe80003800200 */
[----:B------:R-:W-:Y:S05]  /*4bb0*/  @P2 BRA `(.L_x_98) ;  /* 0x0000000000202947 */ /* 0x000fea0003800000 */
[----:B------:R-:W3:Y:S01]  /*4bc0*/  S2UR UR5, SR_CgaCtaId ;  /* 0x00000000000579c3 */ /* 0x000ee20000008800 */
[----:B------:R-:W-:-:S07]  /*4bd0*/  UMOV UR4, 0x400 ;  /* 0x0000040000047882 */ /* 0x000fce0000000000 */
[----:B012-4-:R-:W0:Y:S01]  /*4be0*/  LDC.64 R2, c[0x0][0x398] ;  /* 0x0000e600ff027b82 */ /* 0x017e220000000a00 */
[----:B---3--:R-:W-:-:S06]  /*4bf0*/  ULEA UR4, UR5, UR4, 0x18 ;  /* 0x0000000405047291 */ /* 0x008fcc000f8ec0ff */
[C---:B------:R-:W-:Y:S01]  /*4c00*/  LEA R4, R13.reuse, UR4, 0x2 ;  /* 0x000000040d047c11 */ /* 0x040fe2000f8e10ff */
[----:B0-----:R-:W-:-:S04]  /*4c10*/  IMAD.WIDE.U32 R2, R13, 0x8, R2 ;  /* 0x000000080d027825 */ /* 0x001fc800078e0002 */
[----:B------:R-:W0:Y:S04]  /*4c20*/  LDS R7, [R4] ;  /* 0x0000000004077984 */ /* 0x000e280000000800 */
[----:B0-----:R0:W-:Y:S02]  /*4c30*/  REDG.E.ADD.STRONG.GPU desc[UR8][R2.64], R7 ;  /* 0x000000070200798e */ /* 0x0011e4000c12e108 */
.L_x_98:
[----:B------:R-:W-:Y:S05]  /*4c40*/  BSYNC.RECONVERGENT B0 ;  /* 0x0000000000007941 */ /* 0x000fea0003800200 */
.L_x_97:
        /* <DEDUP_REMOVED lines=10> */
.L_x_100:
[----:B------:R-:W-:Y:S05]  /*4cf0*/  BSYNC.RECONVERGENT B0 ;  /* 0x0000000000007941 */ /* 0x000fea0003800200 */
.L_x_99:
[----:B------:R-:W-:-:S07]  /*4d00*/  VIADD R0, R0, 0x4 ;  /* 0x0000000400007836 */ /* 0x000fce0000000000 */
.L_x_92:
[----:B------:R-:W-:-:S13]  /*4d10*/  ISETP.NE.AND P0, PT, R8, RZ, PT ;  /* 0x000000ff0800720c */ /* 0x000fda0003f05270 */
[----:B------:R-:W-:Y:S05]  /*4d20*/  @!P0 EXIT ;  /* 0x000000000000894d */ /* 0x000fea0003800000 */
[----:B------:R-:W-:-:S13]  /*4d30*/  ISETP.NE.AND P0, PT, R8, 0x1, PT ;  /* 0x000000010800780c */ /* 0x000fda0003f05270 */
[----:B------:R-:W-:Y:S05]  /*4d40*/  @!P0 BRA `(.L_x_101) ;  /* 0x0000000000708947 */ /* 0x000fea0003800000 */
[----:B------:R-:W0:Y:S01]  /*4d50*/  LDCU UR6, c[0x0][0x3b0] ;  /* 0x00007600ff0677ac */ /* 0x000e220008000800 */
[----:B------:R-:W-:Y:S01]  /*4d60*/  IMAD R11, R0, UR7, R5 ;  /* 0x00000007000b7c24 */ /* 0x000fe2000f8e0205 */
[----:B------:R-:W-:Y:S03]  /*4d70*/  BSSY.RECONVERGENT B0, `(.L_x_102) ;  /* 0x000000d000007945 */ /* 0x000fe60003800200 */
[C---:B------:R-:W-:Y:S01]  /*4d80*/  VIADD R9, R11.reuse, UR7 ;  /* 0x000000070b097c36 */ /* 0x040fe20008000000 */
[----:B0-----:R-:W-:-:S04]  /*4d90*/  ISETP.GE.U32.AND P0, PT, R11, UR6, PT ;  /* 0x000000060b007c0c */ /* 0x001fc8000bf06070 */
[----:B------:R-:W-:-:S09]  /*4da0*/  ISETP.GE.U32.AND P1, PT, R9, UR6, PT ;  /* 0x0000000609007c0c */ /* 0x000fd2000bf26070 */
[----:B------:R-:W-:Y:S05]  /*4db0*/  @P0 BRA `(.L_x_103) ;  /* 0x0000000000200947 */ /* 0x000fea0003800000 */
[----:B------:R-:W0:Y:S01]  /*4dc0*/  S2UR UR5, SR_CgaCtaId ;  /* 0x00000000000579c3 */ /* 0x000e220000008800 */
[----:B------:R-:W-:-:S07]  /*4dd0*/  UMOV UR4, 0x400 ;  /* 0x0000040000047882 */ /* 0x000fce0000000000 */
[----:B-12-4-:R-:W1:Y:S01]  /*4de0*/  LDC.64 R2, c[0x0][0x398] ;  /* 0x0000e600ff027b82 */ /* 0x016e620000000a00 */
[----:B0-----:R-:W-:-:S06]  /*4df0*/  ULEA UR4, UR5, UR4, 0x18 ;  /* 0x0000000405047291 */ /* 0x001fcc000f8ec0ff */
[C---:B------:R-:W-:Y:S01]  /*4e00*/  LEA R4, R11.reuse, UR4, 0x2 ;  /* 0x000000040b047c11 */ /* 0x040fe2000f8e10ff */
[----:B-1----:R-:W-:-:S04]  /*4e10*/  IMAD.WIDE.U32 R2, R11, 0x8, R2 ;  /* 0x000000080b027825 */ /* 0x002fc800078e0002 */
[----:B------:R-:W0:Y:S04]  /*4e20*/  LDS R7, [R4] ;  /* 0x0000000004077984 */ /* 0x000e280000000800 */
[----:B0-----:R0:W-:Y:S02]  /*4e30*/  REDG.E.ADD.STRONG.GPU desc[UR8][R2.64], R7 ;  /* 0x000000070200798e */ /* 0x0011e4000c12e108 */
.L_x_103:
[----:B------:R-:W-:Y:S05]  /*4e40*/  BSYNC.RECONVERGENT B0 ;  /* 0x0000000000007941 */ /* 0x000fea0003800200 */
.L_x_102:
        /* <DEDUP_REMOVED lines=10> */
.L_x_105:
[----:B------:R-:W-:Y:S05]  /*4ef0*/  BSYNC.RECONVERGENT B0 ;  /* 0x0000000000007941 */ /* 0x000fea0003800200 */
.L_x_104:
[----:B------:R-:W-:-:S07]  /*4f00*/  IADD3 R0, PT, PT, R0, 0x2, RZ ;  /* 0x0000000200007810 */ /* 0x000fce0007ffe0ff */
.L_x_101:
[----:B------:R-:W-:-:S04]  /*4f10*/  LOP3.LUT R6, R6, 0x1, RZ, 0xc0, !PT ;  /* 0x0000000106067812 */ /* 0x000fc800078ec0ff */
[----:B------:R-:W-:-:S13]  /*4f20*/  ISETP.NE.U32.AND P0, PT, R6, 0x1, PT ;  /* 0x000000010600780c */ /* 0x000fda0003f05070 */
[----:B------:R-:W-:Y:S05]  /*4f30*/  @P0 EXIT ;  /* 0x000000000000094d */ /* 0x000fea0003800000 */
[----:B------:R-:W1:Y:S01]  /*4f40*/  LDCU UR4, c[0x0][0x3b0] ;  /* 0x00007600ff0477ac */ /* 0x000e620008000800 */
[----:B0---4-:R-:W-:-:S05]  /*4f50*/  IMAD R7, R0, UR7, R5 ;  /* 0x0000000700077c24 */ /* 0x011fca000f8e0205 */
[----:B-1----:R-:W-:-:S13]  /*4f60*/  ISETP.GE.U32.AND P0, PT, R7, UR4, PT ;  /* 0x0000000407007c0c */ /* 0x002fda000bf06070 */
[----:B------:R-:W-:Y:S05]  /*4f70*/  @P0 EXIT ;  /* 0x000000000000094d */ /* 0x000fea0003800000 */
[----:B------:R-:W0:Y:S01]  /*4f80*/  S2UR UR5, SR_CgaCtaId ;  /* 0x00000000000579c3 */ /* 0x000e220000008800 */
[----:B------:R-:W-:-:S07]  /*4f90*/  UMOV UR4, 0x400 ;  /* 0x0000040000047882 */ /* 0x000fce0000000000 */
[----:B--2---:R-:W1:Y:S01]  /*4fa0*/  LDC.64 R2, c[0x0][0x398] ;  /* 0x0000e600ff027b82 */ /* 0x004e620000000a00 */
[----:B0-----:R-:W-:-:S06]  /*4fb0*/  ULEA UR4, UR5, UR4, 0x18 ;  /* 0x0000000405047291 */ /* 0x001fcc000f8ec0ff */
[C---:B------:R-:W-:Y:S01]  /*4fc0*/  LEA R0, R7.reuse, UR4, 0x2 ;  /* 0x0000000407007c11 */ /* 0x040fe2000f8e10ff */
[----:B-1----:R-:W-:-:S04]  /*4fd0*/  IMAD.WIDE.U32 R2, R7, 0x8, R2 ;  /* 0x0000000807027825 */ /* 0x002fc800078e0002 */
[----:B------:R-:W0:Y:S04]  /*4fe0*/  LDS R5, [R0] ;  /* 0x0000000000057984 */ /* 0x000e280000000800 */
[----:B0-----:R-:W-:Y:S01]  /*4ff0*/  REDG.E.ADD.STRONG.GPU desc[UR8][R2.64], R5 ;  /* 0x000000050200798e */ /* 0x001fe2000c12e108 */
[----:B------:R-:W-:Y:S05]  /*5000*/  EXIT ;  /* 0x000000000000794d */ /* 0x000fea0003800000 */
        .weak           $__internal_0_$__cuda_sm20_div_rn_f64_full
        .type           $__internal_0_$__cuda_sm20_div_rn_f64_full,@function
        .size           $__internal_0_$__cuda_sm20_div_rn_f64_full,($__internal_1_$__cuda_sm20_dsqrt_rn_f64_mediumpath_v1 - $__internal_0_$__cuda_sm20_div_rn_f64_full)
$__internal_0_$__cuda_sm20_div_rn_f64_full:
[C---:B------:R-:W-:Y:S01]  /*5010*/  FSETP.GEU.AND P0, PT, |R3|.reuse, 1.469367938527859385e-39, PT ;  /* 0x001000000300780b */ /* 0x040fe20003f0e200 */
[--C-:B------:R-:W-:Y:S01]  /*5020*/  IMAD.MOV.U32 R30, RZ, RZ, R4.reuse ;  /* 0x000000ffff1e7224 */ /* 0x100fe200078e0004 */
[----:B------:R-:W-:Y:S01]  /*5030*/  LOP3.LUT R28, R3, 0x800fffff, RZ, 0xc0, !PT ;  /* 0x800fffff031c7812 */ /* 0x000fe200078ec0ff */
[----:B------:R-:W-:Y:S01]  /*5040*/  IMAD.MOV.U32 R31, RZ, RZ, R3 ;  /* 0x000000ffff1f7224 */ /* 0x000fe200078e0003 */
[C---:B------:R-:W-:Y:S01]  /*5050*/  FSETP.GEU.AND P2, PT, |R41|.reuse, 1.469367938527859385e-39, PT ;  /* 0x001000002900780b */ /* 0x040fe20003f4e200 */
[----:B------:R-:W-:Y:S01]  /*5060*/  BSSY.RECONVERGENT B2, `(.L_x_106) ;  /* 0x0000054000027945 */ /* 0x000fe20003800200 */
[----:B------:R-:W-:Y:S01]  /*5070*/  LOP3.LUT R29, R28, 0x3ff00000, RZ, 0xfc, !PT ;  /* 0x3ff000001c1d7812 */ /* 0x000fe200078efcff */
[----:B------:R-:W-:Y:S01]  /*5080*/  IMAD.MOV.U32 R28, RZ, RZ, R4 ;  /* 0x000000ffff1c7224 */ /* 0x000fe200078e0004 */
[----:B------:R-:W-:Y:S02]  /*5090*/  MOV R38, 0x1 ;  /* 0x0000000100267802 */ /* 0x000fe40000000f00 */
[----:B------:R-:W-:-:S02]  /*50a0*/  LOP3.LUT R9, R41, 0x7ff00000, RZ, 0xc0, !PT ;  /* 0x7ff0000029097812 */ /* 0x000fc400078ec0ff */
[----:B------:R-:W-:Y:S01]  /*50b0*/  LOP3.LUT R12, R3, 0x7ff00000, RZ, 0xc0, !PT ;  /* 0x7ff00000030c7812 */ /* 0x000fe200078ec0ff */
[----:B------:R-:W-:-:S03]  /*50c0*/  @!P0 DMUL R28, R30, 8.98846567431157953865e+307 ;  /* 0x7fe000001e1c8828 */ /* 0x000fc60000000000 */
[----:B------:R-:W-:Y:S01]  /*50d0*/  ISETP.GE.U32.AND P1, PT, R9, R12, PT ;  /* 0x0000000c0900720c */ /* 0x000fe20003f26070 */
[----:B------:R-:W-:Y:S01]  /*50e0*/  @!P2 IMAD.MOV.U32 R42, RZ, RZ, RZ ;  /* 0x000000ffff2aa224 */ /* 0x000fe200078e00ff */
[----:B------:R-:W-:Y:S01]  /*50f0*/  @!P2 LOP3.LUT R10, R31, 0x7ff00000, RZ, 0xc0, !PT ;  /* 0x7ff000001f0aa812 */ /* 0x000fe200078ec0ff */
[----:B------:R-:W0:Y:S03]  /*5100*/  MUFU.RCP64H R39, R29 ;  /* 0x0000001d00277308 */ /* 0x000e260000001800 */
[----:B------:R-:W-:Y:S01]  /*5110*/  @!P2 ISETP.GE.U32.AND P3, PT, R9, R10, PT ;  /* 0x0000000a0900a20c */ /* 0x000fe20003f66070 */
[----:B------:R-:W-:Y:S01]  /*5120*/  IMAD.MOV.U32 R10, RZ, RZ, 0x1ca00000 ;  /* 0x1ca00000ff0a7424 */ /* 0x000fe200078e00ff */
[----:B------:R-:W-:-:S04]  /*5130*/  @!P0 LOP3.LUT R12, R29, 0x7ff00000, RZ, 0xc0, !PT ;  /* 0x7ff000001d0c8812 */ /* 0x000fc800078ec0ff */
[----:B------:R-:W-:Y:S01]  /*5140*/  @!P2 SEL R13, R10, 0x63400000, !P3 ;  /* 0x634000000a0da807 */ /* 0x000fe20005800000 */
[----:B------:R-:W-:Y:S01]  /*5150*/  VIADD R14, R12, 0xffffffff ;  /* 0xffffffff0c0e7836 */ /* 0x000fe20000000000 */
[----:B------:R-:W-:Y:S02]  /*5160*/  SEL R11, R10, 0x63400000, !P1 ;  /* 0x634000000a0b7807 */ /* 0x000fe40004800000 */
[----:B------:R-:W-:Y:S01]  /*5170*/  @!P2 LOP3.LUT R13, R13, 0x80000000, R41, 0xf8, !PT ;  /* 0x800000000d0da812 */ /* 0x000fe200078ef829 */
[----:B0-----:R-:W-:-:S03]  /*5180*/  DFMA R36, R38, -R28, 1 ;  /* 0x3ff000002624742b */ /* 0x001fc6000000081c */
[----:B------:R-:W-:-:S05]  /*5190*/  @!P2 LOP3.LUT R43, R13, 0x100000, RZ, 0xfc, !PT ;  /* 0x001000000d2ba812 */ /* 0x000fca00078efcff */
[----:B------:R-:W-:-:S08]  /*51a0*/  DFMA R36, R36, R36, R36 ;  /* 0x000000242424722b */ /* 0x000fd00000000024 */
[----:B------:R-:W-:Y:S01]  /*51b0*/  DFMA R38, R38, R36, R38 ;  /* 0x000000242626722b */ /* 0x000fe20000000026 */
[----:B------:R-:W-:Y:S01]  /*51c0*/  LOP3.LUT R37, R11, 0x800fffff, R41, 0xf8, !PT ;  /* 0x800fffff0b257812 */ /* 0x000fe200078ef829 */
[----:B------:R-:W-:Y:S01]  /*51d0*/  IMAD.MOV.U32 R36, RZ, RZ, R40 ;  /* 0x000000ffff247224 */ /* 0x000fe200078e0028 */
[----:B------:R-:W-:-:S05]  /*51e0*/  MOV R11, R9 ;  /* 0x00000009000b7202 */ /* 0x000fca0000000f00 */
[----:B------:R-:W-:Y:S02]  /*51f0*/  DFMA R44, R38, -R28, 1 ;  /* 0x3ff00000262c742b */ /* 0x000fe4000000081c */
[----:B------:R-:W-:-:S06]  /*5200*/  @!P2 DFMA R36, R36, 2, -R42 ;  /* 0x400000002424a82b */ /* 0x000fcc000000082a */
[----:B------:R-:W-:-:S04]  /*5210*/  DFMA R44, R38, R44, R38 ;  /* 0x0000002c262c722b */ /* 0x000fc80000000026 */
[----:B------:R-:W-:-:S04]  /*5220*/  @!P2 LOP3.LUT R11, R37, 0x7ff00000, RZ, 0xc0, !PT ;  /* 0x7ff00000250ba812 */ /* 0x000fc800078ec0ff */
[----:B------:R-:W-:Y:S01]  /*5230*/  DMUL R42, R44, R36 ;  /* 0x000000242c2a7228 */ /* 0x000fe20000000000 */
[----:B------:R-:W-:-:S05]  /*5240*/  VIADD R13, R11, 0xffffffff ;  /* 0xffffffff0b0d7836 */ /* 0x000fca0000000000 */
[----:B------:R-:W-:Y:S02]  /*5250*/  ISETP.GT.U32.AND P0, PT, R13, 0x7feffffe, PT ;  /* 0x7feffffe0d00780c */ /* 0x000fe40003f04070 */
[----:B------:R-:W-:Y:S02]  /*5260*/  DFMA R38, R42, -R28, R36 ;  /* 0x8000001c2a26722b */ /* 0x000fe40000000024 */
[----:B------:R-:W-:-:S06]  /*5270*/  ISETP.GT.U32.OR P0, PT, R14, 0x7feffffe, P0 ;  /* 0x7feffffe0e00780c */ /* 0x000fcc0000704470 */
[----:B------:R-:W-:-:S07]  /*5280*/  DFMA R38, R44, R38, R42 ;  /* 0x000000262c26722b */ /* 0x000fce000000002a */
[----:B------:R-:W-:Y:S05]  /*5290*/  @P0 BRA `(.L_x_107) ;  /* 0x00000000006c0947 */ /* 0x000fea0003800000 */
[----:B------:R-:W-:-:S04]  /*52a0*/  LOP3.LUT R12, R31, 0x7ff00000, RZ, 0xc0, !PT ;  /* 0x7ff000001f0c7812 */ /* 0x000fc800078ec0ff */
[CC--:B------:R-:W-:Y:S02]  /*52b0*/  VIADDMNMX R11, R9.reuse, -R12.reuse, 0xb9600000, !PT ;  /* 0xb9600000090b7446 */ /* 0x0c0fe4000780090c */
[----:B------:R-:W-:Y:S01]  /*52c0*/  ISETP.GE.U32.AND P0, PT, R9, R12, PT ;  /* 0x0000000c0900720c */ /* 0x000fe20003f06070 */
[----:B------:R-:W-:Y:S01]  /*52d0*/  IMAD.MOV.U32 R12, RZ, RZ, RZ ;  /* 0x000000ffff0c7224 */ /* 0x000fe200078e00ff */
[----:B------:R-:W-:Y:S02]  /*52e0*/  VIMNMX R11, PT, PT, R11, 0x46a00000, PT ;  /* 0x46a000000b0b7848 */ /* 0x000fe40003fe0100 */
[----:B------:R-:W-:-:S05]  /*52f0*/  SEL R10, R10, 0x63400000, !P0 ;  /* 0x634000000a0a7807 */ /* 0x000fca0004000000 */
[----:B------:R-:W-:-:S05]  /*5300*/  IMAD.IADD R10, R11, 0x1, -R10 ;  /* 0x000000010b0a7824 */ /* 0x000fca00078e0a0a */
[----:B------:R-:W-:-:S06]  /*5310*/  IADD3 R13, PT, PT, R10, 0x7fe00000, RZ ;  /* 0x7fe000000a0d7810 */ /* 0x000fcc0007ffe0ff */
[----:B------:R-:W-:-:S10]  /*5320*/  DMUL R42, R38, R12 ;  /* 0x0000000c262a7228 */ /* 0x000fd40000000000 */
[----:B------:R-:W-:-:S13]  /*5330*/  FSETP.GTU.AND P0, PT, |R43|, 1.469367938527859385e-39, PT ;  /* 0x001000002b00780b */ /* 0x000fda0003f0c200 */
[----:B------:R-:W-:Y:S05]  /*5340*/  @P0 BRA `(.L_x_108) ;  /* 0x0000000000940947 */ /* 0x000fea0003800000 */
[----:B------:R-:W-:Y:S01]  /*5350*/  DFMA R36, R38, -R28, R36 ;  /* 0x8000001c2624722b */ /* 0x000fe20000000024 */
[----:B------:R-:W-:-:S09]  /*5360*/  IMAD.MOV.U32 R28, RZ, RZ, RZ ;  /* 0x000000ffff1c7224 */ /* 0x000fd200078e00ff */
[C---:B------:R-:W-:Y:S02]  /*5370*/  FSETP.NEU.AND P0, PT, R37.reuse, RZ, PT ;  /* 0x000000ff2500720b */ /* 0x040fe40003f0d000 */
[----:B------:R-:W-:-:S04]  /*5380*/  LOP3.LUT R9, R37, 0x80000000, R31, 0x48, !PT ;  /* 0x8000000025097812 */ /* 0x000fc800078e481f */
[----:B------:R-:W-:-:S07]  /*5390*/  LOP3.LUT R29, R9, R13, RZ, 0xfc, !PT ;  /* 0x0000000d091d7212 */ /* 0x000fce00078efcff */
[----:B------:R-:W-:Y:S05]  /*53a0*/  @!P0 BRA `(.L_x_108) ;  /* 0x00000000007c8947 */ /* 0x000fea0003800000 */
[----:B------:R-:W-:Y:S01]  /*53b0*/  IMAD.MOV R13, RZ, RZ, -R10 ;  /* 0x000000ffff0d7224 */ /* 0x000fe200078e0a0a */
[----:B------:R-:W-:Y:S02]  /*53c0*/  MOV R12, RZ ;  /* 0x000000ff000c7202 */ /* 0x000fe40000000f00 */
[----:B------:R-:W-:-:S04]  /*53d0*/  IADD3 R11, PT, PT, -R10, -0x43300000, RZ ;  /* 0xbcd000000a0b7810 */ /* 0x000fc80007ffe1ff */
[----:B------:R-:W-:Y:S02]  /*53e0*/  DFMA R12, R42, -R12, R38 ;  /* 0x8000000c2a0c722b */ /* 0x000fe40000000026 */
[----:B------:R-:W-:-:S08]  /*53f0*/  DMUL.RP R38, R38, R28 ;  /* 0x0000001c26267228 */ /* 0x000fd00000008000 */
[----:B------:R-:W-:Y:S02]  /*5400*/  FSETP.NEU.AND P0, PT, |R13|, R11, PT ;  /* 0x0000000b0d00720b */ /* 0x000fe40003f0d200 */
[----:B------:R-:W-:Y:S02]  /*5410*/  LOP3.LUT R9, R39, R9, RZ, 0x3c, !PT ;  /* 0x0000000927097212 */ /* 0x000fe400078e3cff */
[----:B------:R-:W-:Y:S02]  /*5420*/  FSEL R42, R38, R42, !P0 ;  /* 0x0000002a262a7208 */ /* 0x000fe40004000000 */
[----:B------:R-:W-:Y:S01]  /*5430*/  FSEL R43, R9, R43, !P0 ;  /* 0x0000002b092b7208 */ /* 0x000fe20004000000 */
[----:B------:R-:W-:Y:S06]  /*5440*/  BRA `(.L_x_108) ;  /* 0x0000000000547947 */ /* 0x000fec0003800000 */
.L_x_107:
[----:B------:R-:W-:-:S14]  /*5450*/  DSETP.NAN.AND P0, PT, R40, R40, PT ;  /* 0x000000282800722a */ /* 0x000fdc0003f08000 */
[----:B------:R-:W-:Y:S05]  /*5460*/  @P0 BRA `(.L_x_109) ;  /* 0x0000000000440947 */ /* 0x000fea0003800000 */
[----:B------:R-:W-:-:S14]  /*5470*/  DSETP.NAN.AND P0, PT, R30, R30, PT ;  /* 0x0000001e1e00722a */ /* 0x000fdc0003f08000 */
[----:B------:R-:W-:Y:S05]  /*5480*/  @P0 BRA `(.L_x_110) ;  /* 0x0000000000300947 */ /* 0x000fea0003800000 */
[----:B------:R-:W-:Y:S01]  /*5490*/  ISETP.NE.AND P0, PT, R11, R12, PT ;  /* 0x0000000c0b00720c */ /* 0x000fe20003f05270 */
[----:B------:R-:W-:Y:S02]  /*54a0*/  IMAD.MOV.U32 R42, RZ, RZ, 0x0 ;  /* 0x00000000ff2a7424 */ /* 0x000fe400078e00ff */
[----:B------:R-:W-:-:S10]  /*54b0*/  IMAD.MOV.U32 R43, RZ, RZ, -0x80000 ;  /* 0xfff80000ff2b7424 */ /* 0x000fd400078e00ff */
[----:B------:R-:W-:Y:S05]  /*54c0*/  @!P0 BRA `(.L_x_108) ;  /* 0x0000000000348947 */ /* 0x000fea0003800000 */
[----:B------:R-:W-:Y:S02]  /*54d0*/  ISETP.NE.AND P0, PT, R11, 0x7ff00000, PT ;  /* 0x7ff000000b00780c */ /* 0x000fe40003f05270 */
[----:B------:R-:W-:Y:S02]  /*54e0*/  LOP3.LUT R43, R41, 0x80000000, R31, 0x48, !PT ;  /* 0x80000000292b7812 */ /* 0x000fe400078e481f */
[----:B------:R-:W-:-:S13]  /*54f0*/  ISETP.EQ.OR P0, PT, R12, RZ, !P0 ;  /* 0x000000ff0c00720c */ /* 0x000fda0004702670 */
[----:B------:R-:W-:Y:S01]  /*5500*/  @P0 LOP3.LUT R9, R43, 0x7ff00000, RZ, 0xfc, !PT ;  /* 0x7ff000002b090812 */ /* 0x000fe200078efcff */
[----:B------:R-:W-:Y:S01]  /*5510*/  @!P0 IMAD.MOV.U32 R42, RZ, RZ, RZ ;  /* 0x000000ffff2a8224 */ /* 0x000fe200078e00ff */
[----:B------:R-:W-:-:S03]  /*5520*/  @P0 MOV R42, RZ ;  /* 0x000000ff002a0202 */ /* 0x000fc60000000f00 */
[----:B------:R-:W-:Y:S01]  /*5530*/  @P0 IMAD.MOV.U32 R43, RZ, RZ, R9 ;  /* 0x000000ffff2b0224 */ /* 0x000fe200078e0009 */
[----:B------:R-:W-:Y:S06]  /*5540*/  BRA `(.L_x_108) ;  /* 0x0000000000147947 */ /* 0x000fec0003800000 */
.L_x_110:
[----:B------:R-:W-:Y:S01]  /*5550*/  LOP3.LUT R43, R31, 0x80000, RZ, 0xfc, !PT ;  /* 0x000800001f2b7812 */ /* 0x000fe200078efcff */
[----:B------:R-:W-:Y:S01]  /*5560*/  IMAD.MOV.U32 R42, RZ, RZ, R30 ;  /* 0x000000ffff2a7224 */ /* 0x000fe200078e001e */
[----:B------:R-:W-:Y:S06]  /*5570*/  BRA `(.L_x_108) ;  /* 0x0000000000087947 */ /* 0x000fec0003800000 */
.L_x_109:
[----:B------:R-:W-:Y:S01]  /*5580*/  LOP3.LUT R43, R41, 0x80000, RZ, 0xfc, !PT ;  /* 0x00080000292b7812 */ /* 0x000fe200078efcff */
[----:B------:R-:W-:-:S07]  /*5590*/  IMAD.MOV.U32 R42, RZ, RZ, R40 ;  /* 0x000000ffff2a7224 */ /* 0x000fce00078e0028 */
.L_x_108:
[----:B------:R-:W-:Y:S05]  /*55a0*/  BSYNC.RECONVERGENT B2 ;  /* 0x0000000000027941 */ /* 0x000fea0003800200 */
.L_x_106:
[----:B------:R-:W-:Y:S01]  /*55b0*/  IMAD.MOV.U32 R9, RZ, RZ, 0x0 ;  /* 0x00000000ff097424 */ /* 0x000fe200078e00ff */
[----:B------:R-:W-:Y:S01]  /*55c0*/  MOV R38, R42 ;  /* 0x0000002a00267202 */ /* 0x000fe20000000f00 */
[----:B------:R-:W-:Y:S02]  /*55d0*/  IMAD.MOV.U32 R39, RZ, RZ, R43 ;  /* 0x000000ffff277224 */ /* 0x000fe400078e002b */
[----:B------:R-:W-:Y:S05]  /*55e0*/  RET.REL.NODEC R8 `(_Z10PDH_on_gpuPdS_S_P10hist_entryidi) ;  /* 0xffffffa808847950 */ /* 0x000fea0003c3ffff */
        .weak           $__internal_1_$__cuda_sm20_dsqrt_rn_f64_mediumpath_v1
        .type           $__internal_1_$__cuda_sm20_dsqrt_rn_f64_mediumpath_v1,@function
        .size           $__internal_1_$__cuda_sm20_dsqrt_rn_f64_mediumpath_v1,(.L_x_117 - $__internal_1_$__cuda_sm20_dsqrt_rn_f64_mediumpath_v1)
$__internal_1_$__cuda_sm20_dsqrt_rn_f64_mediumpath_v1:
[----:B------:R-:W-:Y:S01]  /*55f0*/  ISETP.GE.U32.AND P0, PT, R8, -0x3400000, PT ;  /* 0xfcc000000800780c */ /* 0x000fe20003f06070 */
[----:B------:R-:W-:Y:S01]  /*5600*/  BSSY.RECONVERGENT B2, `(.L_x_111) ;  /* 0x0000024000027945 */ /* 0x000fe20003800200 */
[----:B------:R-:W-:-:S11]  /*5610*/  IMAD.MOV.U32 R8, RZ, RZ, R14 ;  /* 0x000000ffff087224 */ /* 0x000fd600078e000e */
[----:B------:R-:W-:Y:S05]  /*5620*/  @!P0 BRA `(.L_x_112) ;  /* 0x0000000000208947 */ /* 0x000fea0003800000 */
[----:B------:R-:W-:-:S10]  /*5630*/  DFMA.RM R10, R12, R8, R10 ;  /* 0x000000080c0a722b */ /* 0x000fd4000000400a */
[----:B------:R-:W-:-:S04]  /*5640*/  IADD3 R8, P0, PT, R10, 0x1, RZ ;  /* 0x000000010a087810 */ /* 0x000fc80007f1e0ff */
[----:B------:R-:W-:-:S06]  /*5650*/  IADD3.X R9, PT, PT, RZ, R11, RZ, P0, !PT ;  /* 0x0000000bff097210 */ /* 0x000fcc00007fe4ff */
[----:B------:R-:W-:-:S08]  /*5660*/  DFMA.RP R28, -R10, R8, R28 ;  /* 0x000000080a1c722b */ /* 0x000fd0000000811c */
[----:B------:R-:W-:-:S06]  /*5670*/  DSETP.GT.AND P0, PT, R28, RZ, PT ;  /* 0x000000ff1c00722a */ /* 0x000fcc0003f04000 */
[----:B------:R-:W-:Y:S02]  /*5680*/  FSEL R8, R8, R10, P0 ;  /* 0x0000000a08087208 */ /* 0x000fe40000000000 */
[----:B------:R-:W-:Y:S01]  /*5690*/  FSEL R9, R9, R11, P0 ;  /* 0x0000000b09097208 */ /* 0x000fe20000000000 */
[----:B------:R-:W-:Y:S06]  /*56a0*/  BRA `(.L_x_113) ;  /* 0x0000000000647947 */ /* 0x000fec0003800000 */
.L_x_112:
[----:B------:R-:W-:-:S14]  /*56b0*/  DSETP.NE.AND P0, PT, R28, RZ, PT ;  /* 0x000000ff1c00722a */ /* 0x000fdc0003f05000 */
[----:B------:R-:W-:Y:S05]  /*56c0*/  @!P0 BRA `(.L_x_114) ;  /* 0x0000000000588947 */ /* 0x000fea0003800000 */
[----:B------:R-:W-:-:S13]  /*56d0*/  ISETP.GE.AND P0, PT, R29, RZ, PT ;  /* 0x000000ff1d00720c */ /* 0x000fda0003f06270 */
[----:B------:R-:W-:Y:S02]  /*56e0*/  @!P0 IMAD.MOV.U32 R8, RZ, RZ, 0x0 ;  /* 0x00000000ff088424 */ /* 0x000fe400078e00ff */
[----:B------:R-:W-:Y:S01]  /*56f0*/  @!P0 IMAD.MOV.U32 R9, RZ, RZ, -0x80000 ;  /* 0xfff80000ff098424 */ /* 0x000fe200078e00ff */
[----:B------:R-:W-:Y:S06]  /*5700*/  @!P0 BRA `(.L_x_113) ;  /* 0x00000000004c8947 */ /* 0x000fec0003800000 */
[----:B------:R-:W-:-:S13]  /*5710*/  ISETP.GT.AND P0, PT, R29, 0x7fefffff, PT ;  /* 0x7fefffff1d00780c */ /* 0x000fda0003f04270 */
[----:B------:R-:W-:Y:S05]  /*5720*/  @P0 BRA `(.L_x_114) ;  /* 0x0000000000400947 */ /* 0x000fea0003800000 */
[----:B------:R-:W-:Y:S01]  /*5730*/  DMUL R28, R28, 8.11296384146066816958e+31 ;  /* 0x469000001c1c7828 */ /* 0x000fe20000000000 */
[----:B------:R-:W-:Y:S01]  /*5740*/  IMAD.MOV.U32 R12, RZ, RZ, RZ ;  /* 0x000000ffff0c7224 */ /* 0x000fe200078e00ff */
[----:B------:R-:W-:Y:S01]  /*5750*/  MOV R8, 0x0 ;  /* 0x0000000000087802 */ /* 0x000fe20000000f00 */
[----:B------:R-:W-:-:S03]  /*5760*/  IMAD.MOV.U32 R9, RZ, RZ, 0x3fd80000 ;  /* 0x3fd80000ff097424 */ /* 0x000fc600078e00ff */
[----:B------:R-:W0:Y:S02]  /*5770*/  MUFU.RSQ64H R13, R29 ;  /* 0x0000001d000d7308 */ /* 0x000e240000001c00 */
[----:B0-----:R-:W-:-:S08]  /*5780*/  DMUL R10, R12, R12 ;  /* 0x0000000c0c0a7228 */ /* 0x001fd00000000000 */
[----:B------:R-:W-:-:S08]  /*5790*/  DFMA R10, R28, -R10, 1 ;  /* 0x3ff000001c0a742b */ /* 0x000fd0000000080a */
[----:B------:R-:W-:Y:S02]  /*57a0*/  DFMA R8, R10, R8, 0.5 ;  /* 0x3fe000000a08742b */ /* 0x000fe40000000008 */
[----:B------:R-:W-:-:S08]  /*57b0*/  DMUL R10, R12, R10 ;  /* 0x0000000a0c0a7228 */ /* 0x000fd00000000000 */
[----:B------:R-:W-:-:S08]  /*57c0*/  DFMA R10, R8, R10, R12 ;  /* 0x0000000a080a722b */ /* 0x000fd0000000000c */
[----:B------:R-:W-:Y:S02]  /*57d0*/  DMUL R8, R28, R10 ;  /* 0x0000000a1c087228 */ /* 0x000fe40000000000 */
[----:B------:R-:W-:-:S06]  /*57e0*/  VIADD R11, R11, 0xfff00000 ;  /* 0xfff000000b0b7836 */ /* 0x000fcc0000000000 */
[----:B------:R-:W-:-:S08]  /*57f0*/  DFMA R12, R8, -R8, R28 ;  /* 0x80000008080c722b */ /* 0x000fd0000000001c */
[----:B------:R-:W-:-:S10]  /*5800*/  DFMA R8, R10, R12, R8 ;  /* 0x0000000c0a08722b */ /* 0x000fd40000000008 */
[----:B------:R-:W-:Y:S01]  /*5810*/  VIADD R9, R9, 0xfcb00000 ;  /* 0xfcb0000009097836 */ /* 0x000fe20000000000 */
[----:B------:R-:W-:Y:S06]  /*5820*/  BRA `(.L_x_113) ;  /* 0x0000000000047947 */ /* 0x000fec0003800000 */
.L_x_114:
[----:B------:R-:W-:-:S11]  /*5830*/  DADD R8, R28, R28 ;  /* 0x000000001c087229 */ /* 0x000fd6000000001c */
.L_x_113:
[----:B------:R-:W-:Y:S05]  /*5840*/  BSYNC.RECONVERGENT B2 ;  /* 0x0000000000027941 */ /* 0x000fea0003800200 */
.L_x_111:
[----:B------:R-:W-:Y:S01]  /*5850*/  IMAD.MOV.U32 R31, RZ, RZ, 0x0 ;  /* 0x00000000ff1f7424 */ /* 0x000fe200078e00ff */
[----:B------:R-:W-:Y:S01]  /*5860*/  MOV R40, R8 ;  /* 0x0000000800287202 */ /* 0x000fe20000000f00 */
[----:B------:R-:W-:Y:S02]  /*5870*/  IMAD.MOV.U32 R41, RZ, RZ, R9 ;  /* 0x000000ffff297224 */ /* 0x000fe400078e0009 */
[----:B------:R-:W-:Y:S05]  /*5880*/  RET.REL.NODEC R30 `(_Z10PDH_on_gpuPdS_S_P10hist_entryidi) ;  /* 0xffffffa41edc7950 */ /* 0x000fea0003c3ffff */
.L_x_115:
[----:B------:R-:W-:-:S00]  /*5890*/  BRA `(.L_x_115) ;  /* 0xfffffffc00fc7947 */ /* 0x000fc0000383ffff */
[----:B------:R-:W-:-:S00]  /*58a0*/  NOP ;  /* 0x0000000000007918 */ /* 0x000fc00000000000 */
        /* <DEDUP_REMOVED lines=13> */
.L_x_117:


//--------------------- .nv.shared._Z10PDH_on_gpuPdS_S_P10hist_entryidi --------------------------
	.section	.nv.shared._Z10PDH_on_gpuPdS_S_P10hist_entryidi,"aw",@nobits
	.sectionflags	@""
	.align	16
	.zero		1024


//--------------------- .nv.shared.reserved.0     --------------------------
	.section	.nv.shared.reserved.0,"aw",@nobits
	.weak		__nv_reservedSMEM_offset_0_alias
	.size		__nv_reservedSMEM_offset_0_alias, 0, 64
	.other		__nv_reservedSMEM_offset_0_alias,@"STO_CUDA_RESERVED_SHARED STV_DEFAULT"
__nv_reservedSMEM_offset_0_alias:
	.zero		0
	.zero		64


//--------------------- .nv.constant0._Z10PDH_on_gpuPdS_S_P10hist_entryidi --------------------------
	.section	.nv.constant0._Z10PDH_on_gpuPdS_S_P10hist_entryidi,"a",@progbits
	.sectionflags	@""
	.align	4
.nv.constant0._Z10PDH_on_gpuPdS_S_P10hist_entryidi:
	.zero		948


//--------------------- SYMBOLS --------------------------

	.type		.nv.reservedSmem.offset0,@object
	.size		.nv.reservedSmem.offset0,0x4
	.type		.nv.reservedSmem.cap,@object
	.size		.nv.reservedSmem.cap,0x4
